	.target	sm_90a

	.elftype	@"ET_EXEC"


//--------------------- .note.nv.tkinfo           --------------------------
	.section	.note.nv.tkinfo,"",@"SHT_NOTE"
	.sectionflags	@"SHF_NOTE_NV_TKINFO"
	.tkinfo
        /*0018*/ 	.word	0x00000002
        /*0030*/ 	.string	""
        /*0030*/ 	.string	"ptxas"
        /*0030*/ 	.string	"Cuda compilation tools, release 13.0, V13.0.88"
        /*0030*/ 	.string	"Build cuda_13.0.r13.0/compiler.36424714_0"
        /*0030*/ 	.string	"-arch sm_90a -m 64 "



//--------------------- .note.nv.cuinfo           --------------------------
	.section	.note.nv.cuinfo,"",@"SHT_NOTE"
	.sectionflags	@"SHF_NOTE_NV_CUINFO"
        /*0018*/ 	.short	0x0002
        /*001a*/ 	.short	0x005a
        /*001c*/ 	.short	0x0082
	.zero		2


//--------------------- .nv.info                  --------------------------
	.section	.nv.info,"",@"SHT_CUDA_INFO"
	.align	4


	//----- nvinfo : EIATTR_REGCOUNT
	.align		4
        /*0000*/ 	.byte	0x04, 0x2f
        /*0002*/ 	.short	(.L_12 - .L_11)
	.align		4
.L_11:
        /*0004*/ 	.word	index@(_ZN7cutlass13device_kernelINS_4gemm6kernel13GemmUniversalIN4cute5tupleIJiiiiEEENS1_10collective13CollectiveMmaINS1_37MainloopSm90TmaGmmaWarpSpecializedFP8ILi5ENS5_IJNS4_1CILi1EEENSA_ILi2EEESB_EEENS1_35KernelTmaWarpSpecializedCooperativeEEENS5_IJNSA_ILi128EEENSA_ILi256EEENSA_ILi32EEEEEENS_12float_e4m3_tENS5_IJlSB_lEEESK_SL_NS4_8TiledMMAINS4_8MMA_AtomIJNS4_4SM904GMMA31MMA_64x256x32_F32E4M3E4M3_SS_TNILNSP_7ScaleInE1ELSR_1EEEEEENS4_6LayoutINS5_IJSC_SB_SB_EEENS5_IJSB_NSA_ILi0EEESW_EEEEENS5_IJNS4_10UnderscoreESZ_SZ_EEEEENS4_23SM90_TMA_LOAD_MULTICASTENS4_14ComposedLayoutINS4_7SwizzleILi1ELi4ELi3EEENS4_18smem_ptr_flag_bitsILi8EEENSU_INS5_IJNSA_ILi8EEESI_EEENS5_IJSI_SB_EEEEEEEvNS4_8identityENS4_13SM90_TMA_LOADES1C_vS1D_EENS_8epilogue10collective6detail29Sm90TmaWarpSpecializedAdapterINS1H_15DefaultEpilogueISK_SL_SL_NS1G_6thread17LinearCombinationISK_Li1EffLNS1L_9ScaleType4KindE0ELNS_15FloatRoundStyleE2ESK_EENS1_15EpilogueDefaultEEEEEvvEEEEvNT_6ParamsE)
        /*0008*/ 	.word	0x000000a8


	//----- nvinfo : EIATTR_FRAME_SIZE
	.align		4
.L_12:
        /*000c*/ 	.byte	0x04, 0x11
        /*000e*/ 	.short	(.L_14 - .L_13)
	.align		4
.L_13:
        /*0010*/ 	.word	index@(_ZN7cutlass13device_kernelINS_4gemm6kernel13GemmUniversalIN4cute5tupleIJiiiiEEENS1_10collective13CollectiveMmaINS1_37MainloopSm90TmaGmmaWarpSpecializedFP8ILi5ENS5_IJNS4_1CILi1EEENSA_ILi2EEESB_EEENS1_35KernelTmaWarpSpecializedCooperativeEEENS5_IJNSA_ILi128EEENSA_ILi256EEENSA_ILi32EEEEEENS_12float_e4m3_tENS5_IJlSB_lEEESK_SL_NS4_8TiledMMAINS4_8MMA_AtomIJNS4_4SM904GMMA31MMA_64x256x32_F32E4M3E4M3_SS_TNILNSP_7ScaleInE1ELSR_1EEEEEENS4_6LayoutINS5_IJSC_SB_SB_EEENS5_IJSB_NSA_ILi0EEESW_EEEEENS5_IJNS4_10UnderscoreESZ_SZ_EEEEENS4_23SM90_TMA_LOAD_MULTICASTENS4_14ComposedLayoutINS4_7SwizzleILi1ELi4ELi3EEENS4_18smem_ptr_flag_bitsILi8EEENSU_INS5_IJNSA_ILi8EEESI_EEENS5_IJSI_SB_EEEEEEEvNS4_8identityENS4_13SM90_TMA_LOADES1C_vS1D_EENS_8epilogue10collective6detail29Sm90TmaWarpSpecializedAdapterINS1H_15DefaultEpilogueISK_SL_SL_NS1G_6thread17LinearCombinationISK_Li1EffLNS1L_9ScaleType4KindE0ELNS_15FloatRoundStyleE2ESK_EENS1_15EpilogueDefaultEEEEEvvEEEEvNT_6ParamsE)
        /*0014*/ 	.word	0x00000100


	//----- nvinfo : EIATTR_MIN_STACK_SIZE
	.align		4
.L_14:
        /*0018*/ 	.byte	0x04, 0x12
        /*001a*/ 	.short	(.L_16 - .L_15)
	.align		4
.L_15:
        /*001c*/ 	.word	index@(_ZN7cutlass13device_kernelINS_4gemm6kernel13GemmUniversalIN4cute5tupleIJiiiiEEENS1_10collective13CollectiveMmaINS1_37MainloopSm90TmaGmmaWarpSpecializedFP8ILi5ENS5_IJNS4_1CILi1EEENSA_ILi2EEESB_EEENS1_35KernelTmaWarpSpecializedCooperativeEEENS5_IJNSA_ILi128EEENSA_ILi256EEENSA_ILi32EEEEEENS_12float_e4m3_tENS5_IJlSB_lEEESK_SL_NS4_8TiledMMAINS4_8MMA_AtomIJNS4_4SM904GMMA31MMA_64x256x32_F32E4M3E4M3_SS_TNILNSP_7ScaleInE1ELSR_1EEEEEENS4_6LayoutINS5_IJSC_SB_SB_EEENS5_IJSB_NSA_ILi0EEESW_EEEEENS5_IJNS4_10UnderscoreESZ_SZ_EEEEENS4_23SM90_TMA_LOAD_MULTICASTENS4_14ComposedLayoutINS4_7SwizzleILi1ELi4ELi3EEENS4_18smem_ptr_flag_bitsILi8EEENSU_INS5_IJNSA_ILi8EEESI_EEENS5_IJSI_SB_EEEEEEEvNS4_8identityENS4_13SM90_TMA_LOADES1C_vS1D_EENS_8epilogue10collective6detail29Sm90TmaWarpSpecializedAdapterINS1H_15DefaultEpilogueISK_SL_SL_NS1G_6thread17LinearCombinationISK_Li1EffLNS1L_9ScaleType4KindE0ELNS_15FloatRoundStyleE2ESK_EENS1_15EpilogueDefaultEEEEEvvEEEEvNT_6ParamsE)
        /*0020*/ 	.word	0x00000100
.L_16:


//--------------------- .nv.compat                --------------------------
	.section	.nv.compat,"",@"SHT_CUDA_COMPAT_INFO"
	.align	4
        /*0000*/ 	.byte	0x02, 0x09, 0x01, 0x00, 0x02, 0x02, 0x04, 0x00, 0x02, 0x05, 0x05, 0x00, 0x03, 0x07, 0x01, 0x01
        /*0010*/ 	.byte	0x02, 0x03, 0x01, 0x00, 0x02, 0x06, 0x01, 0x00, 0x04, 0x0b, 0x08, 0x00, 0x00, 0x00, 0x00, 0x00
        /*0020*/ 	.byte	0x00, 0x00, 0x00, 0x00


//--------------------- .nv.info._ZN7cutlass13device_kernelINS_4gemm6kernel13GemmUniversalIN4cute5tupleIJiiiiEEENS1_10collective13CollectiveMmaINS1_37MainloopSm90TmaGmmaWarpSpecializedFP8ILi5ENS5_IJNS4_1CILi1EEENSA_ILi2EEESB_EEENS1_35KernelTmaWarpSpecializedCooperativeEEENS5_IJNSA_ILi128EEENSA_ILi256EEENSA_ILi32EEEEEENS_12float_e4m3_tENS5_IJlSB_lEEESK_SL_NS4_8TiledMMAINS4_8MMA_AtomIJNS4_4SM904GMMA31MMA_64x256x32_F32E4M3E4M3_SS_TNILNSP_7ScaleInE1ELSR_1EEEEEENS4_6LayoutINS5_IJSC_SB_SB_EEENS5_IJSB_NSA_ILi0EEESW_EEEEENS5_IJNS4_10UnderscoreESZ_SZ_EEEEENS4_23SM90_TMA_LOAD_MULTICASTENS4_14ComposedLayoutINS4_7SwizzleILi1ELi4ELi3EEENS4_18smem_ptr_flag_bitsILi8EEENSU_INS5_IJNSA_ILi8EEESI_EEENS5_IJSI_SB_EEEEEEEvNS4_8identityENS4_13SM90_TMA_LOADES1C_vS1D_EENS_8epilogue10collective6detail29Sm90TmaWarpSpecializedAdapterINS1H_15DefaultEpilogueISK_SL_SL_NS1G_6thread17LinearCombinationISK_Li1EffLNS1L_9ScaleType4KindE0ELNS_15FloatRoundStyleE2ESK_EENS1_15EpilogueDefaultEEEEEvvEEEEvNT_6ParamsE --------------------------
	.section	.nv.info._ZN7cutlass13device_kernelINS_4gemm6kernel13GemmUniversalIN4cute5tupleIJiiiiEEENS1_10collective13CollectiveMmaINS1_37MainloopSm90TmaGmmaWarpSpecializedFP8ILi5ENS5_IJNS4_1CILi1EEENSA_ILi2EEESB_EEENS1_35KernelTmaWarpSpecializedCooperativeEEENS5_IJNSA_ILi128EEENSA_ILi256EEENSA_ILi32EEEEEENS_12float_e4m3_tENS5_IJlSB_lEEESK_SL_NS4_8TiledMMAINS4_8MMA_AtomIJNS4_4SM904GMMA31MMA_64x256x32_F32E4M3E4M3_SS_TNILNSP_7ScaleInE1ELSR_1EEEEEENS4_6LayoutINS5_IJSC_SB_SB_EEENS5_IJSB_NSA_ILi0EEESW_EEEEENS5_IJNS4_10UnderscoreESZ_SZ_EEEEENS4_23SM90_TMA_LOAD_MULTICASTENS4_14ComposedLayoutINS4_7SwizzleILi1ELi4ELi3EEENS4_18smem_ptr_flag_bitsILi8EEENSU_INS5_IJNSA_ILi8EEESI_EEENS5_IJSI_SB_EEEEEEEvNS4_8identityENS4_13SM90_TMA_LOADES1C_vS1D_EENS_8epilogue10collective6detail29Sm90TmaWarpSpecializedAdapterINS1H_15DefaultEpilogueISK_SL_SL_NS1G_6thread17LinearCombinationISK_Li1EffLNS1L_9ScaleType4KindE0ELNS_15FloatRoundStyleE2ESK_EENS1_15EpilogueDefaultEEEEEvvEEEEvNT_6ParamsE,"",@"SHT_CUDA_INFO"
	.sectionflags	@""
	.align	4


	//----- nvinfo : EIATTR_CUDA_API_VERSION
	.align		4
        /*0000*/ 	.byte	0x04, 0x37
        /*0002*/ 	.short	(.L_18 - .L_17)
.L_17:
        /*0004*/ 	.word	0x00000082


	//----- nvinfo : EIATTR_KPARAM_INFO
	.align		4
.L_18:
        /*0008*/ 	.byte	0x04, 0x17
        /*000a*/ 	.short	(.L_20 - .L_19)
.L_19:
        /*000c*/ 	.word	0x00000000
        /*0010*/ 	.short	0x0000
        /*0012*/ 	.short	0x0070
        /*0014*/ 	.byte	0x00, 0xf0, 0x01, 0x10


	//----- nvinfo : EIATTR_SPARSE_MMA_MASK
	.align		4
.L_20:
        /*0018*/ 	.byte	0x03, 0x50
        /*001a*/ 	.short	0x0000


	//----- nvinfo : EIATTR_MAXREG_COUNT
	.align		4
        /*001c*/ 	.byte	0x03, 0x1b
        /*001e*/ 	.short	0x00a8


	//----- nvinfo : EIATTR_NUM_BARRIERS
	.align		4
        /*0020*/ 	.byte	0x02, 0x4c
        /*0022*/ 	.byte	0x01
	.zero		1


	//----- nvinfo : EIATTR_ANNOTATIONS
	.align		4
        /*0024*/ 	.byte	0x04, 0x55
        /*0026*/ 	.short	(.L_22 - .L_21)


	//   ....[0]....
.L_21:
        /*0028*/ 	.word	0x00000001
        /*002c*/ 	.byte	0x90, 0x06, 0x00, 0x00, 0x01, 0x00, 0x00, 0x00, 0xc0, 0x08, 0x00, 0x00, 0x01, 0x00, 0x00, 0x00
        /* <DEDUP_REMOVED lines=195> */
        /*0c6c*/ 	.byte	0x20, 0x02, 0x01, 0x00, 0x01, 0x00, 0x00, 0x00, 0x70, 0x02, 0x01, 0x00


	//----- nvinfo : EIATTR_MERCURY_ISA_VERSION
	.align		4
.L_22:
        /*0c78*/ 	.byte	0x03, 0x5f
        /*0c7a*/ 	.short	0x0101


	//----- nvinfo : EIATTR_INT_WARP_WIDE_INSTR_OFFSETS
	.align		4
        /*0c7c*/ 	.byte	0x04, 0x31
        /*0c7e*/ 	.short	(.L_24 - .L_23)


	//   ....[0]....
.L_23:
        /*0c80*/ 	.word	0x00000550


	//   ....[1]....
        /*0c84*/ 	.word	0x00000570


	//   ....[2]....
        /*0c88*/ 	.word	0x000006c0


	//----- nvinfo : EIATTR_COOP_GROUP_MASK_REGIDS
	.align		4
.L_24:
        /*0c8c*/ 	.byte	0x04, 0x29
        /*0c8e*/ 	.short	(.L_26 - .L_25)


	//   ....[0]....
.L_25:
        /*0c90*/ 	.word	0xffffffff


	//   ....[1]....
        /*0c94*/ 	.word	0xffffffff


	//   ....[2]....
        /*0c98*/ 	.word	0xffffffff


	//   ....[3]....
        /*0c9c*/ 	.word	0xffffffff


	//   ....[4]....
        /*0ca0*/ 	.word	0xffffffff


	//   ....[5]....
        /*0ca4*/ 	.word	0xffffffff


	//----- nvinfo : EIATTR_COOP_GROUP_INSTR_OFFSETS
	.align		4
.L_26:
        /*0ca8*/ 	.byte	0x04, 0x28
        /*0caa*/ 	.short	(.L_28 - .L_27)


	//   ....[0]....
.L_27:
        /*0cac*/ 	.word	0x00000070


	//   ....[1]....
        /*0cb0*/ 	.word	0x00000080


	//   ....[2]....
        /*0cb4*/ 	.word	0x000001a0


	//   ....[3]....
        /*0cb8*/ 	.word	0x000003e0


	//   ....[4]....
        /*0cbc*/ 	.word	0x000007d0


	//   ....[5]....
        /*0cc0*/ 	.word	0x00001550


	//----- nvinfo : EIATTR_REG_RECONFIG
	.align		4
.L_28:
        /*0cc4*/ 	.byte	0x01, 0x54
	.zero		2


	//----- nvinfo : EIATTR_MBARRIER_INSTR_OFFSETS
	.align		4
        /*0cc8*/ 	.byte	0x04, 0x39
        /*0cca*/ 	.short	(.L_30 - .L_29)


	//   ....[0]....
.L_29:
        /*0ccc*/ 	.word	0x00000320
        /*0cd0*/ 	.word	0x000000ff
        /*0cd4*/ 	.word	0x00000000
        /*0cd8*/ 	.short	0x0100
        /*0cda*/ 	.byte	0x09
	.zero		1


	//   ....[1]....
        /*0cdc*/ 	.word	0x00000330
        /*0ce0*/ 	.word	0x000000ff
        /*0ce4*/ 	.word	0x00000028
        /*0ce8*/ 	.short	0x0100
        /*0cea*/ 	.byte	0x09
	.zero		1


	//   ....[2]....
        /*0cec*/ 	.word	0x00000340
        /*0cf0*/ 	.word	0x000000ff
        /*0cf4*/ 	.word	0x00000008
        /*0cf8*/ 	.short	0x0100
        /*0cfa*/ 	.byte	0x09
	.zero		1


	//   ....[3]....
        /*0cfc*/ 	.word	0x00000350
        /*0d00*/ 	.word	0x000000ff
        /*0d04*/ 	.word	0x00000030
        /*0d08*/ 	.short	0x0100
        /*0d0a*/ 	.byte	0x09
	.zero		1


	//   ....[4]....
        /*0d0c*/ 	.word	0x00000360
        /*0d10*/ 	.word	0x000000ff
        /*0d14*/ 	.word	0x00000010
        /*0d18*/ 	.short	0x0100
        /*0d1a*/ 	.byte	0x09
	.zero		1


	//   ....[5]....
        /*0d1c*/ 	.word	0x00000370
        /*0d20*/ 	.word	0x000000ff
        /*0d24*/ 	.word	0x00000038
        /*0d28*/ 	.short	0x0100
        /*0d2a*/ 	.byte	0x09
	.zero		1


	//   ....[6]....
        /*0d2c*/ 	.word	0x00000380
        /*0d30*/ 	.word	0x000000ff
        /*0d34*/ 	.word	0x00000018
        /*0d38*/ 	.short	0x0100
        /*0d3a*/ 	.byte	0x09
	.zero		1


	//   ....[7]....
        /*0d3c*/ 	.word	0x00000390
        /*0d40*/ 	.word	0x000000ff
        /*0d44*/ 	.word	0x00000040
        /*0d48*/ 	.short	0x0100
        /*0d4a*/ 	.byte	0x09
	.zero		1


	//   ....[8]....
        /*0d4c*/ 	.word	0x000003a0
        /*0d50*/ 	.word	0x000000ff
        /*0d54*/ 	.word	0x00000020
        /*0d58*/ 	.short	0x0100
        /*0d5a*/ 	.byte	0x09
	.zero		1


	//   ....[9]....
        /*0d5c*/ 	.word	0x000003b0
        /*0d60*/ 	.word	0x000000ff
        /*0d64*/ 	.word	0x00000048
        /*0d68*/ 	.short	0x0100
        /*0d6a*/ 	.byte	0x09
	.zero		1


	//   ....[10]....
        /*0d6c*/ 	.word	0x00000750
        /*0d70*/ 	.word	0x000000ff
        /*0d74*/ 	.word	0x00000060
        /*0d78*/ 	.short	0x0100
        /*0d7a*/ 	.byte	0x06
	.zero		1


	//   ....[11]....
        /*0d7c*/ 	.word	0x00000780
        /*0d80*/ 	.word	0x000000ff
        /*0d84*/ 	.word	0x00000068
        /*0d88*/ 	.short	0x0100
        /*0d8a*/ 	.byte	0x06
	.zero		1


	//   ....[12]....
        /*0d8c*/ 	.word	0x00001d60
        /*0d90*/ 	.word	0x000000ff
        /*0d94*/ 	.word	0x00000000
        /*0d98*/ 	.short	0x010a
        /*0d9a*/ 	.byte	0x06
	.zero		1


	//   ....[13]....
        /*0d9c*/ 	.word	0x00001da0
        /*0da0*/ 	.word	0x000000ff
        /*0da4*/ 	.word	0x00000000
        /*0da8*/ 	.short	0x010a
        /*0daa*/ 	.byte	0x06
	.zero		1


	//   ....[14]....
        /*0dac*/ 	.word	0x00002f60
        /*0db0*/ 	.word	0x000000ff
        /*0db4*/ 	.word	0x00000000
        /*0db8*/ 	.short	0x010a
        /*0dba*/ 	.byte	0x09
	.zero		1


	//   ....[15]....
        /*0dbc*/ 	.word	0x00002fa0
        /*0dc0*/ 	.word	0x000000ff
        /*0dc4*/ 	.word	0x00000000
        /*0dc8*/ 	.short	0x010a
        /*0dca*/ 	.byte	0x09
	.zero		1


	//   ....[16]....
        /*0dcc*/ 	.word	0x00003fb0
        /*0dd0*/ 	.word	0x000000e5
        /*0dd4*/ 	.word	0x00000000
        /*0dd8*/ 	.short	0x0101
        /*0dda*/ 	.byte	0x3f
	.zero		1


	//   ....[17]....
        /*0ddc*/ 	.word	0x000051a0
        /*0de0*/ 	.word	0x00000018
        /*0de4*/ 	.word	0x00000000
        /*0de8*/ 	.short	0x0101
        /*0dea*/ 	.byte	0x3f
	.zero		1


	//   ....[18]....
        /*0dec*/ 	.word	0x0000f3d0
        /*0df0*/ 	.word	0x0000000d
        /*0df4*/ 	.word	0x00000028
        /*0df8*/ 	.short	0x010a
        /*0dfa*/ 	.byte	0x3f
	.zero		1


	//   ....[19]....
        /*0dfc*/ 	.word	0x0000f7a0
        /*0e00*/ 	.word	0x00000005
        /*0e04*/ 	.word	0x00000068
        /*0e08*/ 	.short	0x0101
        /*0e0a*/ 	.byte	0x3f
	.zero		1


	//   ....[20]....
        /*0e0c*/ 	.word	0x0000ff30
        /*0e10*/ 	.word	0x00000005
        /*0e14*/ 	.word	0x00000000
        /*0e18*/ 	.short	0x010a
        /*0e1a*/ 	.byte	0x3f
	.zero		1


	//   ....[21]....
        /*0e1c*/ 	.word	0x0000ffb0
        /*0e20*/ 	.word	0x00000007
        /*0e24*/ 	.word	0x00000000
        /*0e28*/ 	.short	0x010a
        /*0e2a*/ 	.byte	0x3f
	.zero		1


	//   ....[22]....
        /*0e2c*/ 	.word	0x00010040
        /*0e30*/ 	.word	0x0000000a
        /*0e34*/ 	.word	0x00000000
        /*0e38*/ 	.short	0x010a
        /*0e3a*/ 	.byte	0x3f
	.zero		1


	//   ....[23]....
        /*0e3c*/ 	.word	0x000100d0
        /*0e40*/ 	.word	0x0000000b
        /*0e44*/ 	.word	0x00000000
        /*0e48*/ 	.short	0x010a
        /*0e4a*/ 	.byte	0x3f
	.zero		1


	//   ....[24]....
        /*0e4c*/ 	.word	0x00010160
        /*0e50*/ 	.word	0x00000003
        /*0e54*/ 	.word	0x00000000
        /*0e58*/ 	.short	0x010a
        /*0e5a*/ 	.byte	0x3f
	.zero		1


	//   ....[25]....
        /*0e5c*/ 	.word	0x000101d0
        /*0e60*/ 	.word	0x00000003
        /*0e64*/ 	.word	0x00000000
        /*0e68*/ 	.short	0x010a
        /*0e6a*/ 	.byte	0x3f
	.zero		1


	//   ....[26]....
        /*0e6c*/ 	.word	0x00010240
        /*0e70*/ 	.word	0x00000000
        /*0e74*/ 	.word	0x00000000
        /*0e78*/ 	.short	0x010a
        /*0e7a*/ 	.byte	0x3f
	.zero		1


	//   ....[27]....
        /*0e7c*/ 	.word	0x00010320
        /*0e80*/ 	.word	0x0000000d
        /*0e84*/ 	.word	0x00000028
        /*0e88*/ 	.short	0x010a
        /*0e8a*/ 	.byte	0x3f
	.zero		1


	//   ....[28]....
        /*0e8c*/ 	.word	0x000103f0
        /*0e90*/ 	.word	0x00000005
        /*0e94*/ 	.word	0x00000000
        /*0e98*/ 	.short	0x010a
        /*0e9a*/ 	.byte	0x3f
	.zero		1


	//   ....[29]....
        /*0e9c*/ 	.word	0x00010440
        /*0ea0*/ 	.word	0x00000007
        /*0ea4*/ 	.word	0x00000000
        /*0ea8*/ 	.short	0x010a
        /*0eaa*/ 	.byte	0x3f
	.zero		1


	//   ....[30]....
        /*0eac*/ 	.word	0x00010490
        /*0eb0*/ 	.word	0x0000000a
        /*0eb4*/ 	.word	0x00000000
        /*0eb8*/ 	.short	0x010a
        /*0eba*/ 	.byte	0x3f
	.zero		1


	//   ....[31]....
        /*0ebc*/ 	.word	0x000104e0
        /*0ec0*/ 	.word	0x0000000b
        /*0ec4*/ 	.word	0x00000000
        /*0ec8*/ 	.short	0x010a
        /*0eca*/ 	.byte	0x3f
	.zero		1


	//----- nvinfo : EIATTR_NUM_MBARRIERS
	.align		4
.L_30:
        /*0ecc*/ 	.byte	0x03, 0x38
        /*0ece*/ 	.short	0x000c


	//----- nvinfo : EIATTR_EXIT_INSTR_OFFSETS
	.align		4
        /*0ed0*/ 	.byte	0x04, 0x1c
        /*0ed2*/ 	.short	(.L_32 - .L_31)


	//   ....[0]....
.L_31:
        /*0ed4*/ 	.word	0x00000960


	//   ....[1]....
        /*0ed8*/ 	.word	0x000011f0


	//   ....[2]....
        /*0edc*/ 	.word	0x0000eac0


	//   ....[3]....
        /*0ee0*/ 	.word	0x0000f050


	//   ....[4]....
        /*0ee4*/ 	.word	0x000101b0


	//----- nvinfo : EIATTR_MAX_THREADS
	.align		4
.L_32:
        /*0ee8*/ 	.byte	0x04, 0x05
        /*0eea*/ 	.short	(.L_34 - .L_33)
.L_33:
        /*0eec*/ 	.word	0x00000180
        /*0ef0*/ 	.word	0x00000001
        /*0ef4*/ 	.word	0x00000001


	//----- nvinfo : EIATTR_CRS_STACK_SIZE
	.align		4
.L_34:
        /*0ef8*/ 	.byte	0x04, 0x1e
        /*0efa*/ 	.short	(.L_36 - .L_35)
.L_35:
        /*0efc*/ 	.word	0x00000000


	//----- nvinfo : EIATTR_CBANK_PARAM_SIZE
	.align		4
.L_36:
        /*0f00*/ 	.byte	0x03, 0x19
        /*0f02*/ 	.short	0x0470


	//----- nvinfo : EIATTR_PARAM_CBANK
	.align		4
        /*0f04*/ 	.byte	0x04, 0x0a
        /*0f06*/ 	.short	(.L_38 - .L_37)
	.align		4
.L_37:
        /*0f08*/ 	.word	index@(.nv.constant0._ZN7cutlass13device_kernelINS_4gemm6kernel13GemmUniversalIN4cute5tupleIJiiiiEEENS1_10collective13CollectiveMmaINS1_37MainloopSm90TmaGmmaWarpSpecializedFP8ILi5ENS5_IJNS4_1CILi1EEENSA_ILi2EEESB_EEENS1_35KernelTmaWarpSpecializedCooperativeEEENS5_IJNSA_ILi128EEENSA_ILi256EEENSA_ILi32EEEEEENS_12float_e4m3_tENS5_IJlSB_lEEESK_SL_NS4_8TiledMMAINS4_8MMA_AtomIJNS4_4SM904GMMA31MMA_64x256x32_F32E4M3E4M3_SS_TNILNSP_7ScaleInE1ELSR_1EEEEEENS4_6LayoutINS5_IJSC_SB_SB_EEENS5_IJSB_NSA_ILi0EEESW_EEEEENS5_IJNS4_10UnderscoreESZ_SZ_EEEEENS4_23SM90_TMA_LOAD_MULTICASTENS4_14ComposedLayoutINS4_7SwizzleILi1ELi4ELi3EEENS4_18smem_ptr_flag_bitsILi8EEENSU_INS5_IJNSA_ILi8EEESI_EEENS5_IJSI_SB_EEEEEEEvNS4_8identityENS4_13SM90_TMA_LOADES1C_vS1D_EENS_8epilogue10collective6detail29Sm90TmaWarpSpecializedAdapterINS1H_15DefaultEpilogueISK_SL_SL_NS1G_6thread17LinearCombinationISK_Li1EffLNS1L_9ScaleType4KindE0ELNS_15FloatRoundStyleE2ESK_EENS1_15EpilogueDefaultEEEEEvvEEEEvNT_6ParamsE)
        /*0f0c*/ 	.short	0x0210
        /*0f0e*/ 	.short	0x0470


	//----- nvinfo : EIATTR_SW_WAR
	.align		4
.L_38:
        /*0f10*/ 	.byte	0x04, 0x36
        /*0f12*/ 	.short	(.L_40 - .L_39)
.L_39:
        /*0f14*/ 	.word	0x00000008
.L_40:


//--------------------- .nv.callgraph             --------------------------
	.section	.nv.callgraph,"",@"SHT_CUDA_CALLGRAPH"
	.align	4
	.sectionentsize	8
	.align		4
        /*0000*/ 	.word	0x00000000
	.align		4
        /*0004*/ 	.word	0xffffffff
	.align		4
        /*0008*/ 	.word	0x00000000
	.align		4
        /*000c*/ 	.word	0xfffffffe
	.align		4
        /*0010*/ 	.word	0x00000000
	.align		4
        /*0014*/ 	.word	0xfffffffd
	.align		4
        /*0018*/ 	.word	0x00000000
	.align		4
        /*001c*/ 	.word	0xfffffffc


//--------------------- .nv.constant4             --------------------------
	.section	.nv.constant4,"a",@progbits
	.align	8
	.align		8
.nv.constant4:
        /*0000*/ 	.dword	_ZN39_INTERNAL_701290ae_4_k_cu_0afa48b4_47814cuda3std3__45__cpo5beginE
	.align		8
        /*0008*/ 	.dword	_ZN39_INTERNAL_701290ae_4_k_cu_0afa48b4_47814cuda3std3__45__cpo3endE
	.align		8
        /*0010*/ 	.dword	_ZN39_INTERNAL_701290ae_4_k_cu_0afa48b4_47814cuda3std3__45__cpo6cbeginE
	.align		8
        /*0018*/ 	.dword	_ZN39_INTERNAL_701290ae_4_k_cu_0afa48b4_47814cuda3std3__45__cpo4cendE
	.align		8
        /*0020*/ 	.dword	_ZN39_INTERNAL_701290ae_4_k_cu_0afa48b4_47814cuda3std3__441_GLOBAL__N__701290ae_4_k_cu_0afa48b4_47816ignoreE
	.align		8
        /*0028*/ 	.dword	_ZN39_INTERNAL_701290ae_4_k_cu_0afa48b4_47814cuda3std3__419piecewise_constructE
	.align		8
        /*0030*/ 	.dword	_ZN39_INTERNAL_701290ae_4_k_cu_0afa48b4_47814cuda3std3__48in_placeE
	.align		8
        /*0038*/ 	.dword	_ZN39_INTERNAL_701290ae_4_k_cu_0afa48b4_47814cuda3std6ranges3__45__cpo4swapE
	.align		8
        /*0040*/ 	.dword	_ZN39_INTERNAL_701290ae_4_k_cu_0afa48b4_47814cuda3std6ranges3__45__cpo9iter_moveE
	.align		8
        /*0048*/ 	.dword	_ZN39_INTERNAL_701290ae_4_k_cu_0afa48b4_47814cute7productE
	.align		8
        /*0050*/ 	.dword	_ZN39_INTERNAL_701290ae_4_k_cu_0afa48b4_47814cute1_E


//--------------------- .text._ZN7cutlass13device_kernelINS_4gemm6kernel13GemmUniversalIN4cute5tupleIJiiiiEEENS1_10collective13CollectiveMmaINS1_37MainloopSm90TmaGmmaWarpSpecializedFP8ILi5ENS5_IJNS4_1CILi1EEENSA_ILi2EEESB_EEENS1_35KernelTmaWarpSpecializedCooperativeEEENS5_IJNSA_ILi128EEENSA_ILi256EEENSA_ILi32EEEEEENS_12float_e4m3_tENS5_IJlSB_lEEESK_SL_NS4_8TiledMMAINS4_8MMA_AtomIJNS4_4SM904GMMA31MMA_64x256x32_F32E4M3E4M3_SS_TNILNSP_7ScaleInE1ELSR_1EEEEEENS4_6LayoutINS5_IJSC_SB_SB_EEENS5_IJSB_NSA_ILi0EEESW_EEEEENS5_IJNS4_10UnderscoreESZ_SZ_EEEEENS4_23SM90_TMA_LOAD_MULTICASTENS4_14ComposedLayoutINS4_7SwizzleILi1ELi4ELi3EEENS4_18smem_ptr_flag_bitsILi8EEENSU_INS5_IJNSA_ILi8EEESI_EEENS5_IJSI_SB_EEEEEEEvNS4_8identityENS4_13SM90_TMA_LOADES1C_vS1D_EENS_8epilogue10collective6detail29Sm90TmaWarpSpecializedAdapterINS1H_15DefaultEpilogueISK_SL_SL_NS1G_6thread17LinearCombinationISK_Li1EffLNS1L_9ScaleType4KindE0ELNS_15FloatRoundStyleE2ESK_EENS1_15EpilogueDefaultEEEEEvvEEEEvNT_6ParamsE --------------------------
	.section	.text._ZN7cutlass13device_kernelINS_4gemm6kernel13GemmUniversalIN4cute5tupleIJiiiiEEENS1_10collective13CollectiveMmaINS1_37MainloopSm90TmaGmmaWarpSpecializedFP8ILi5ENS5_IJNS4_1CILi1EEENSA_ILi2EEESB_EEENS1_35KernelTmaWarpSpecializedCooperativeEEENS5_IJNSA_ILi128EEENSA_ILi256EEENSA_ILi32EEEEEENS_12float_e4m3_tENS5_IJlSB_lEEESK_SL_NS4_8TiledMMAINS4_8MMA_AtomIJNS4_4SM904GMMA31MMA_64x256x32_F32E4M3E4M3_SS_TNILNSP_7ScaleInE1ELSR_1EEEEEENS4_6LayoutINS5_IJSC_SB_SB_EEENS5_IJSB_NSA_ILi0EEESW_EEEEENS5_IJNS4_10UnderscoreESZ_SZ_EEEEENS4_23SM90_TMA_LOAD_MULTICASTENS4_14ComposedLayoutINS4_7SwizzleILi1ELi4ELi3EEENS4_18smem_ptr_flag_bitsILi8EEENSU_INS5_IJNSA_ILi8EEESI_EEENS5_IJSI_SB_EEEEEEEvNS4_8identityENS4_13SM90_TMA_LOADES1C_vS1D_EENS_8epilogue10collective6detail29Sm90TmaWarpSpecializedAdapterINS1H_15DefaultEpilogueISK_SL_SL_NS1G_6thread17LinearCombinationISK_Li1EffLNS1L_9ScaleType4KindE0ELNS_15FloatRoundStyleE2ESK_EENS1_15EpilogueDefaultEEEEEvvEEEEvNT_6ParamsE,"ax",@progbits
	.align	128
.text._ZN7cutlass13device_kernelINS_4gemm6kernel13GemmUniversalIN4cute5tupleIJiiiiEEENS1_10collective13CollectiveMmaINS1_37MainloopSm90TmaGmmaWarpSpecializedFP8ILi5ENS5_IJNS4_1CILi1EEENSA_ILi2EEESB_EEENS1_35KernelTmaWarpSpecializedCooperativeEEENS5_IJNSA_ILi128EEENSA_ILi256EEENSA_ILi32EEEEEENS_12float_e4m3_tENS5_IJlSB_lEEESK_SL_NS4_8TiledMMAINS4_8MMA_AtomIJNS4_4SM904GMMA31MMA_64x256x32_F32E4M3E4M3_SS_TNILNSP_7ScaleInE1ELSR_1EEEEEENS4_6LayoutINS5_IJSC_SB_SB_EEENS5_IJSB_NSA_ILi0EEESW_EEEEENS5_IJNS4_10UnderscoreESZ_SZ_EEEEENS4_23SM90_TMA_LOAD_MULTICASTENS4_14ComposedLayoutINS4_7SwizzleILi1ELi4ELi3EEENS4_18smem_ptr_flag_bitsILi8EEENSU_INS5_IJNSA_ILi8EEESI_EEENS5_IJSI_SB_EEEEEEEvNS4_8identityENS4_13SM90_TMA_LOADES1C_vS1D_EENS_8epilogue10collective6detail29Sm90TmaWarpSpecializedAdapterINS1H_15DefaultEpilogueISK_SL_SL_NS1G_6thread17LinearCombinationISK_Li1EffLNS1L_9ScaleType4KindE0ELNS_15FloatRoundStyleE2ESK_EENS1_15EpilogueDefaultEEEEEvvEEEEvNT_6ParamsE:
        .type           _ZN7cutlass13device_kernelINS_4gemm6kernel13GemmUniversalIN4cute5tupleIJiiiiEEENS1_10collective13CollectiveMmaINS1_37MainloopSm90TmaGmmaWarpSpecializedFP8ILi5ENS5_IJNS4_1CILi1EEENSA_ILi2EEESB_EEENS1_35KernelTmaWarpSpecializedCooperativeEEENS5_IJNSA_ILi128EEENSA_ILi256EEENSA_ILi32EEEEEENS_12float_e4m3_tENS5_IJlSB_lEEESK_SL_NS4_8TiledMMAINS4_8MMA_AtomIJNS4_4SM904GMMA31MMA_64x256x32_F32E4M3E4M3_SS_TNILNSP_7ScaleInE1ELSR_1EEEEEENS4_6LayoutINS5_IJSC_SB_SB_EEENS5_IJSB_NSA_ILi0EEESW_EEEEENS5_IJNS4_10UnderscoreESZ_SZ_EEEEENS4_23SM90_TMA_LOAD_MULTICASTENS4_14ComposedLayoutINS4_7SwizzleILi1ELi4ELi3EEENS4_18smem_ptr_flag_bitsILi8EEENSU_INS5_IJNSA_ILi8EEESI_EEENS5_IJSI_SB_EEEEEEEvNS4_8identityENS4_13SM90_TMA_LOADES1C_vS1D_EENS_8epilogue10collective6detail29Sm90TmaWarpSpecializedAdapterINS1H_15DefaultEpilogueISK_SL_SL_NS1G_6thread17LinearCombinationISK_Li1EffLNS1L_9ScaleType4KindE0ELNS_15FloatRoundStyleE2ESK_EENS1_15EpilogueDefaultEEEEEvvEEEEvNT_6ParamsE,@function
        .size           _ZN7cutlass13device_kernelINS_4gemm6kernel13GemmUniversalIN4cute5tupleIJiiiiEEENS1_10collective13CollectiveMmaINS1_37MainloopSm90TmaGmmaWarpSpecializedFP8ILi5ENS5_IJNS4_1CILi1EEENSA_ILi2EEESB_EEENS1_35KernelTmaWarpSpecializedCooperativeEEENS5_IJNSA_ILi128EEENSA_ILi256EEENSA_ILi32EEEEEENS_12float_e4m3_tENS5_IJlSB_lEEESK_SL_NS4_8TiledMMAINS4_8MMA_AtomIJNS4_4SM904GMMA31MMA_64x256x32_F32E4M3E4M3_SS_TNILNSP_7ScaleInE1ELSR_1EEEEEENS4_6LayoutINS5_IJSC_SB_SB_EEENS5_IJSB_NSA_ILi0EEESW_EEEEENS5_IJNS4_10UnderscoreESZ_SZ_EEEEENS4_23SM90_TMA_LOAD_MULTICASTENS4_14ComposedLayoutINS4_7SwizzleILi1ELi4ELi3EEENS4_18smem_ptr_flag_bitsILi8EEENSU_INS5_IJNSA_ILi8EEESI_EEENS5_IJSI_SB_EEEEEEEvNS4_8identityENS4_13SM90_TMA_LOADES1C_vS1D_EENS_8epilogue10collective6detail29Sm90TmaWarpSpecializedAdapterINS1H_15DefaultEpilogueISK_SL_SL_NS1G_6thread17LinearCombinationISK_Li1EffLNS1L_9ScaleType4KindE0ELNS_15FloatRoundStyleE2ESK_EENS1_15EpilogueDefaultEEEEEvvEEEEvNT_6ParamsE,(.L_x_336 - _ZN7cutlass13device_kernelINS_4gemm6kernel13GemmUniversalIN4cute5tupleIJiiiiEEENS1_10collective13CollectiveMmaINS1_37MainloopSm90TmaGmmaWarpSpecializedFP8ILi5ENS5_IJNS4_1CILi1EEENSA_ILi2EEESB_EEENS1_35KernelTmaWarpSpecializedCooperativeEEENS5_IJNSA_ILi128EEENSA_ILi256EEENSA_ILi32EEEEEENS_12float_e4m3_tENS5_IJlSB_lEEESK_SL_NS4_8TiledMMAINS4_8MMA_AtomIJNS4_4SM904GMMA31MMA_64x256x32_F32E4M3E4M3_SS_TNILNSP_7ScaleInE1ELSR_1EEEEEENS4_6LayoutINS5_IJSC_SB_SB_EEENS5_IJSB_NSA_ILi0EEESW_EEEEENS5_IJNS4_10UnderscoreESZ_SZ_EEEEENS4_23SM90_TMA_LOAD_MULTICASTENS4_14ComposedLayoutINS4_7SwizzleILi1ELi4ELi3EEENS4_18smem_ptr_flag_bitsILi8EEENSU_INS5_IJNSA_ILi8EEESI_EEENS5_IJSI_SB_EEEEEEEvNS4_8identityENS4_13SM90_TMA_LOADES1C_vS1D_EENS_8epilogue10collective6detail29Sm90TmaWarpSpecializedAdapterINS1H_15DefaultEpilogueISK_SL_SL_NS1G_6thread17LinearCombinationISK_Li1EffLNS1L_9ScaleType4KindE0ELNS_15FloatRoundStyleE2ESK_EENS1_15EpilogueDefaultEEEEEvvEEEEvNT_6ParamsE)
        .other          _ZN7cutlass13device_kernelINS_4gemm6kernel13GemmUniversalIN4cute5tupleIJiiiiEEENS1_10collective13CollectiveMmaINS1_37MainloopSm90TmaGmmaWarpSpecializedFP8ILi5ENS5_IJNS4_1CILi1EEENSA_ILi2EEESB_EEENS1_35KernelTmaWarpSpecializedCooperativeEEENS5_IJNSA_ILi128EEENSA_ILi256EEENSA_ILi32EEEEEENS_12float_e4m3_tENS5_IJlSB_lEEESK_SL_NS4_8TiledMMAINS4_8MMA_AtomIJNS4_4SM904GMMA31MMA_64x256x32_F32E4M3E4M3_SS_TNILNSP_7ScaleInE1ELSR_1EEEEEENS4_6LayoutINS5_IJSC_SB_SB_EEENS5_IJSB_NSA_ILi0EEESW_EEEEENS5_IJNS4_10UnderscoreESZ_SZ_EEEEENS4_23SM90_TMA_LOAD_MULTICASTENS4_14ComposedLayoutINS4_7SwizzleILi1ELi4ELi3EEENS4_18smem_ptr_flag_bitsILi8EEENSU_INS5_IJNSA_ILi8EEESI_EEENS5_IJSI_SB_EEEEEEEvNS4_8identityENS4_13SM90_TMA_LOADES1C_vS1D_EENS_8epilogue10collective6detail29Sm90TmaWarpSpecializedAdapterINS1H_15DefaultEpilogueISK_SL_SL_NS1G_6thread17LinearCombinationISK_Li1EffLNS1L_9ScaleType4KindE0ELNS_15FloatRoundStyleE2ESK_EENS1_15EpilogueDefaultEEEEEvvEEEEvNT_6ParamsE,@"STO_CUDA_ENTRY STV_DEFAULT"
_ZN7cutlass13device_kernelINS_4gemm6kernel13GemmUniversalIN4cute5tupleIJiiiiEEENS1_10collective13CollectiveMmaINS1_37MainloopSm90TmaGmmaWarpSpecializedFP8ILi5ENS5_IJNS4_1CILi1EEENSA_ILi2EEESB_EEENS1_35KernelTmaWarpSpecializedCooperativeEEENS5_IJNSA_ILi128EEENSA_ILi256EEENSA_ILi32EEEEEENS_12float_e4m3_tENS5_IJlSB_lEEESK_SL_NS4_8TiledMMAINS4_8MMA_AtomIJNS4_4SM904GMMA31MMA_64x256x32_F32E4M3E4M3_SS_TNILNSP_7ScaleInE1ELSR_1EEEEEENS4_6LayoutINS5_IJSC_SB_SB_EEENS5_IJSB_NSA_ILi0EEESW_EEEEENS5_IJNS4_10UnderscoreESZ_SZ_EEEEENS4_23SM90_TMA_LOAD_MULTICASTENS4_14ComposedLayoutINS4_7SwizzleILi1ELi4ELi3EEENS4_18smem_ptr_flag_bitsILi8EEENSU_INS5_IJNSA_ILi8EEESI_EEENS5_IJSI_SB_EEEEEEEvNS4_8identityENS4_13SM90_TMA_LOADES1C_vS1D_EENS_8epilogue10collective6detail29Sm90TmaWarpSpecializedAdapterINS1H_15DefaultEpilogueISK_SL_SL_NS1G_6thread17LinearCombinationISK_Li1EffLNS1L_9ScaleType4KindE0ELNS_15FloatRoundStyleE2ESK_EENS1_15EpilogueDefaultEEEEEvvEEEEvNT_6ParamsE:
[----:B------:R-:W0:Y:S02]  /*0000*/  LDC R1, c[0x0][0x28] ;  /* 0x00000a00ff017b82 */ /* 0x000e240000000800 */
[----:B0-----:R-:W-:Y:S01]  /*0010*/  VIADD R1, R1, 0xffffff00 ;  /* 0xffffff0001017836 */ /* 0x001fe20000000000 */
[----:B------:R-:W0:Y:S01]  /*0020*/  S2R R5, SR_TID.X ;  /* 0x0000000000057919 */ /* 0x000e220000002100 */
[----:B------:R-:W-:Y:S01]  /*0030*/  ELECT P0, URZ, PT ;  /* 0x00000000003f782f */ /* 0x000fe20003800000 */
[----:B------:R-:W-:Y:S01]  /*0040*/  BSSY B0, `(.L_x_0) ;  /* 0x0000015000007945 */ /* 0x000fe20003800000 */
[--C-:B0-----:R-:W-:Y:S02]  /*0050*/  SHF.R.U32.HI R0, RZ, 0x5, R5.reuse ;  /* 0x00000005ff007819 */ /* 0x101fe40000011605 */
[----:B------:R-:W-:-:S03]  /*0060*/  SHF.R.U32.HI R2, RZ, 0x7, R5 ;  /* 0x00000007ff027819 */ /* 0x000fc60000011605 */
[----:B------:R-:W0:Y:S04]  /*0070*/  SHFL.IDX PT, R3, R0, RZ, 0x1f ;  /* 0x00001fff00037589 */ /* 0x000e2800000e0000 */
[----:B------:R-:W1:Y:S01]  /*0080*/  SHFL.IDX PT, R2, R2, RZ, 0x1f ;  /* 0x00001fff02027589 */ /* 0x000e6200000e0000 */
[----:B0-----:R-:W-:Y:S02]  /*0090*/  R2UR UR4, R3 ;  /* 0x00000000030472ca */ /* 0x001fe400000e0000 */
[----:B-1----:R-:W-:-:S11]  /*00a0*/  R2UR UR6, R2 ;  /* 0x00000000020672ca */ /* 0x002fd600000e0000 */
[----:B------:R-:W-:Y:S02]  /*00b0*/  USHF.R.S32.HI UR5, URZ, 0x1f, UR4 ;  /* 0x0000001f3f057899 */ /* 0x000fe40008011404 */
[----:B------:R-:W-:Y:S02]  /*00c0*/  ISETP.NE.OR P0, PT, RZ, UR4, !P0 ;  /* 0x00000004ff007c0c */ /* 0x000fe4000c705670 */
[----:B------:R-:W-:-:S04]  /*00d0*/  ULEA.HI UR5, UR5, UR4, URZ, 0x2 ;  /* 0x0000000405057291 */ /* 0x000fc8000f8f103f */
[----:B------:R-:W-:-:S04]  /*00e0*/  ULOP3.LUT UR5, UR5, 0xfffffffc, URZ, 0xc0, !UPT ;  /* 0xfffffffc05057892 */ /* 0x000fc8000f8ec03f */
[----:B------:R-:W-:-:S03]  /*00f0*/  UIADD3 UR8, UR4, -UR5, URZ ;  /* 0x8000000504087290 */ /* 0x000fc6000fffe03f */
[----:B------:R-:W-:Y:S09]  /*0100*/  @P0 BRA `(.L_x_1) ;  /* 0x0000000000200947 */ /* 0x000ff20003800000 */
[----:B------:R-:W-:Y:S02]  /*0110*/  ULDC.64 UR4, c[0x0][0x198] ;  /* 0x0000660000047ab9 */ /* 0x000fe40000000a00 */
[----:B------:R-:W-:Y:S02]  /*0120*/  UIADD3 UR10, UP0, UR4, 0xf0, URZ ;  /* 0x000000f0040a7890 */ /* 0x000fe4000ff1e03f */
[----:B------:R-:W-:Y:S02]  /*0130*/  UIADD3 UR4, UP1, UR4, 0x1f0, URZ ;  /* 0x000001f004047890 */ /* 0x000fe4000ff3e03f */
[----:B------:R-:W-:Y:S02]  /*0140*/  UIADD3.X UR11, URZ, UR5, URZ, UP0, !UPT ;  /* 0x000000053f0b7290 */ /* 0x000fe400087fe43f */
[----:B------:R-:W-:-:S07]  /*0150*/  UIADD3.X UR5, URZ, UR5, URZ, UP1, !UPT ;  /* 0x000000053f057290 */ /* 0x000fce0008ffe43f */
[----:B------:R0:W-:Y:S02]  /*0160*/  UTMACCTL.PF [UR10] ;  /* 0x000000000a0079b9 */ /* 0x0001e40008040000 */
[----:B------:R0:W-:Y:S02]  /*0170*/  UTMACCTL.PF [UR4] ;  /* 0x00000000040079b9 */ /* 0x0001e40008040000 */
[----:B0-----:R-:W-:Y:S01]  /*0180*/  NOP ;  /* 0x0000000000007918 */ /* 0x001fe20000000000 */
.L_x_1:
[----:B------:R-:W-:Y:S05]  /*0190*/  BSYNC B0 ;  /* 0x0000000000007941 */ /* 0x000fea0003800000 */
.L_x_0:
[----:B------:R-:W0:Y:S01]  /*01a0*/  SHFL.IDX PT, R3, R0, RZ, 0x1f ;  /* 0x00001fff00037589 */ /* 0x000e2200000e0000 */
[----:B------:R-:W-:Y:S01]  /*01b0*/  UISETP.NE.AND UP0, UPT, UR8, 0x3, UPT ;  /* 0x000000030800788c */ /* 0x000fe2000bf05270 */
[----:B------:R-:W-:Y:S01]  /*01c0*/  ISETP.NE.AND P2, PT, RZ, UR6, PT ;  /* 0x00000006ff007c0c */ /* 0x000fe2000bf45270 */
[----:B------:R-:W-:Y:S02]  /*01d0*/  UIADD3 UR10, UR6, -0x1, URZ ;  /* 0xffffffff060a7890 */ /* 0x000fe4000fffe03f */
[----:B------:R-:W-:Y:S02]  /*01e0*/  UISETP.EQ.OR UP0, UPT, UR8, URZ, !UP0 ;  /* 0x0000003f0800728c */ /* 0x000fe4000c702670 */
[----:B------:R-:W-:Y:S02]  /*01f0*/  UISETP.GE.U32.AND UP1, UPT, UR10, 0x2, UPT ;  /* 0x000000020a00788c */ /* 0x000fe4000bf26070 */
[----:B------:R-:W-:-:S04]  /*0200*/  UISETP.EQ.AND UP0, UPT, UR6, URZ, UP0 ;  /* 0x0000003f0600728c */ /* 0x000fc80008702270 */
[----:B------:R-:W-:-:S04]  /*0210*/  USEL UR13, URZ, 0x1, !UP0 ;  /* 0x000000013f0d7887 */ /* 0x000fc8000c000000 */
[----:B------:R-:W-:Y:S01]  /*0220*/  USEL UR13, UR13, 0x2, UP1 ;  /* 0x000000020d0d7887 */ /* 0x000fe20008800000 */
[----:B0-----:R-:W-:-:S13]  /*0230*/  ISETP.NE.AND P0, PT, R3, RZ, PT ;  /* 0x000000ff0300720c */ /* 0x001fda0003f05270 */
[----:B------:R-:W-:Y:S05]  /*0240*/  @P0 BRA `(.L_x_2) ;  /* 0x0000000000600947 */ /* 0x000fea0003800000 */
[----:B------:R-:W0:Y:S01]  /*0250*/  S2UR UR9, SR_CgaCtaId ;  /* 0x00000000000979c3 */ /* 0x000e220000008800 */
[----:B------:R-:W-:Y:S01]  /*0260*/  UMOV UR4, 0x400 ;  /* 0x0000040000047882 */ /* 0x000fe20000000000 */
[----:B------:R-:W-:Y:S01]  /*0270*/  UMOV UR5, 0x1 ;  /* 0x0000000100057882 */ /* 0x000fe20000000000 */
[----:B------:R-:W-:Y:S01]  /*0280*/  UMOV UR6, 0x4 ;  /* 0x0000000400067882 */ /* 0x000fe20000000000 */
[----:B------:R-:W-:Y:S01]  /*0290*/  ELECT P0, URZ, PT ;  /* 0x00000000003f782f */ /* 0x000fe20003800000 */
[----:B------:R-:W-:-:S04]  /*02a0*/  UIADD3 UR6, -UR6, 0x100000, URZ ;  /* 0x0010000006067890 */ /* 0x000fc8000fffe13f */
[----:B------:R-:W-:Y:S02]  /*02b0*/  USHF.L.U32 UR7, UR6, 0xb, URZ ;  /* 0x0000000b06077899 */ /* 0x000fe4000800063f */
[----:B------:R-:W-:Y:S02]  /*02c0*/  USHF.L.U32 UR6, UR6, 0x1, URZ ;  /* 0x0000000106067899 */ /* 0x000fe4000800063f */
[----:B0-----:R-:W-:Y:S02]  /*02d0*/  ULEA UR9, UR9, UR4, 0x18 ;  /* 0x0000000409097291 */ /* 0x001fe4000f8ec03f */
[----:B------:R-:W-:-:S04]  /*02e0*/  UIADD3 UR4, -UR5, 0x100000, URZ ;  /* 0x0010000005047890 */ /* 0x000fc8000fffe13f */
[----:B------:R-:W-:Y:S02]  /*02f0*/  USHF.L.U32 UR5, UR4, 0xb, URZ ;  /* 0x0000000b04057899 */ /* 0x000fe4000800063f */
[----:B------:R-:W-:Y:S01]  /*0300*/  USHF.L.U32 UR4, UR4, 0x1, URZ ;  /* 0x0000000104047899 */ /* 0x000fe2000800063f */
[----:B------:R-:W0:Y:S11]  /*0310*/  FENCE.VIEW.ASYNC.S ;  /* 0x00000000000073c6 */ /* 0x000e360000000000 */
[----:B0-----:R0:W1:Y:S01]  /*0320*/  SYNCS.EXCH.64 URZ, [UR9], UR4 ;  /* 0x00000004093f75b2 */ /* 0x0010620008000100 */
[----:B------:R0:W2:Y:S01]  /*0330*/  SYNCS.EXCH.64 URZ, [UR9+0x28], UR6 ;  /* 0x00002806093f75b2 */ /* 0x0000a20008000100 */
[----:B------:R0:W3:Y:S01]  /*0340*/  SYNCS.EXCH.64 URZ, [UR9+0x8], UR4 ;  /* 0x00000804093f75b2 */ /* 0x0000e20008000100 */
[----:B------:R0:W4:Y:S01]  /*0350*/  SYNCS.EXCH.64 URZ, [UR9+0x30], UR6 ;  /* 0x00003006093f75b2 */ /* 0x0001220008000100 */
[----:B------:R0:W0:Y:S01]  /*0360*/  SYNCS.EXCH.64 URZ, [UR9+0x10], UR4 ;  /* 0x00001004093f75b2 */ /* 0x0000220008000100 */
[----:B------:R0:W0:Y:S01]  /*0370*/  SYNCS.EXCH.64 URZ, [UR9+0x38], UR6 ;  /* 0x00003806093f75b2 */ /* 0x0000220008000100 */
[----:B------:R0:W0:Y:S01]  /*0380*/  SYNCS.EXCH.64 URZ, [UR9+0x18], UR4 ;  /* 0x00001804093f75b2 */ /* 0x0000220008000100 */
[----:B------:R0:W0:Y:S01]  /*0390*/  SYNCS.EXCH.64 URZ, [UR9+0x40], UR6 ;  /* 0x00004006093f75b2 */ /* 0x0000220008000100 */
[----:B------:R0:W0:Y:S01]  /*03a0*/  SYNCS.EXCH.64 URZ, [UR9+0x20], UR4 ;  /* 0x00002004093f75b2 */ /* 0x0000220008000100 */
[----:B------:R0:W0:Y:S01]  /*03b0*/  SYNCS.EXCH.64 URZ, [UR9+0x48], UR6 ;  /* 0x00004806093f75b2 */ /* 0x0000220008000100 */
[----:B------:R-:W-:Y:S01]  /*03c0*/  NOP ;  /* 0x0000000000007918 */ /* 0x000fe20000000000 */
.L_x_2:
[----:B------:R-:W-:Y:S01]  /*03d0*/  SHF.R.S32.HI R4, RZ, 0x1f, R5 ;  /* 0x0000001fff047819 */ /* 0x000fe20000011405 */
[----:B------:R-:W5:Y:S01]  /*03e0*/  SHFL.IDX PT, R0, R0, RZ, 0x1f ;  /* 0x00001fff00007589 */ /* 0x000f6200000e0000 */
[----:B------:R-:W-:Y:S01]  /*03f0*/  ELECT P0, URZ, PT ;  /* 0x00000000003f782f */ /* 0x000fe20003800000 */
[----:B0-----:R-:W0:Y:S01]  /*0400*/  S2UR UR9, SR_CTAID.X ;  /* 0x00000000000979c3 */ /* 0x001e220000002500 */
[----:B------:R-:W-:Y:S01]  /*0410*/  LEA.HI R4, R4, R5, RZ, 0x7 ;  /* 0x0000000504047211 */ /* 0x000fe200078f38ff */
[----:B------:R-:W1:Y:S01]  /*0420*/  S2R R2, SR_CTAID.Y ;  /* 0x0000000000027919 */ /* 0x000e620000002600 */
[----:B------:R-:W-:Y:S01]  /*0430*/  SHF.R.S32.HI R6, RZ, 0x1f, R3 ;  /* 0x0000001fff067819 */ /* 0x000fe20000011403 */
[----:B------:R-:W-:Y:S01]  /*0440*/  ULDC UR4, c[0x0][0x154] ;  /* 0x0000550000047ab9 */ /* 0x000fe20000000800 */
[----:B------:R-:W-:Y:S01]  /*0450*/  LOP3.LUT R4, R4, 0xffffff80, RZ, 0xc0, !PT ;  /* 0xffffff8004047812 */ /* 0x000fe200078ec0ff */
[----:B------:R-:W-:Y:S01]  /*0460*/  NOP ;  /* 0x0000000000007918 */ /* 0x000fe20000000000 */
[----:B------:R-:W-:Y:S01]  /*0470*/  LEA.HI R6, R6, R3, RZ, 0x2 ;  /* 0x0000000306067211 */ /* 0x000fe200078f10ff */
[----:B------:R-:W2:Y:S01]  /*0480*/  LDC R11, c[0x0][0x148] ;  /* 0x00005200ff0b7b82 */ /* 0x000ea20000000800 */
[----:B------:R-:W-:Y:S01]  /*0490*/  NOP ;  /* 0x0000000000007918 */ /* 0x000fe20000000000 */
[----:B------:R-:W-:Y:S01]  /*04a0*/  IMAD.IADD R4, R5, 0x1, -R4 ;  /* 0x0000000105047824 */ /* 0x000fe200078e0a04 */
[----:B------:R-:W-:-:S04]  /*04b0*/  LOP3.LUT R6, R6, 0x3ffffffc, RZ, 0xc0, !PT ;  /* 0x3ffffffc06067812 */ /* 0x000fc800078ec0ff */
[----:B------:R-:W-:Y:S01]  /*04c0*/  SHF.R.S32.HI R5, RZ, 0x1f, R4 ;  /* 0x0000001fff057819 */ /* 0x000fe20000011404 */
[----:B------:R-:W-:Y:S01]  /*04d0*/  IMAD.IADD R6, R3, 0x1, -R6 ;  /* 0x0000000103067824 */ /* 0x000fe200078e0a06 */
[----:B------:R-:W3:Y:S02]  /*04e0*/  LDC R8, c[0x0][0x144] ;  /* 0x00005100ff087b82 */ /* 0x000ee40000000800 */
[----:B------:R-:W-:Y:S02]  /*04f0*/  LEA.HI R5, R5, R4, RZ, 0x3 ;  /* 0x0000000405057211 */ /* 0x000fe400078f18ff */
[----:B-----5:R-:W-:Y:S02]  /*0500*/  ISETP.NE.OR P0, PT, R0, RZ, !P0 ;  /* 0x000000ff0000720c */ /* 0x020fe40004705670 */
[--C-:B------:R-:W-:Y:S02]  /*0510*/  SHF.R.S32.HI R0, RZ, 0x3, R5.reuse ;  /* 0x00000003ff007819 */ /* 0x100fe40000011405 */
[----:B------:R-:W-:-:S04]  /*0520*/  SHF.R.S32.HI R5, RZ, 0x1f, R5 ;  /* 0x0000001fff057819 */ /* 0x000fc80000011405 */
[----:B------:R-:W-:-:S04]  /*0530*/  LEA.HI R5, R5, R0, RZ, 0x2 ;  /* 0x0000000005057211 */ /* 0x000fc800078f10ff */
[----:B------:R-:W-:Y:S01]  /*0540*/  LOP3.LUT R5, R5, 0xfffffffc, RZ, 0xc0, !PT ;  /* 0xfffffffc05057812 */ /* 0x000fe200078ec0ff */
[----:B------:R-:W-:Y:S01]  /*0550*/  VOTEU.ALL UP0, P0 ;  /* 0x00000000003f7886 */ /* 0x000fe20000000000 */
[----:B-1----:R-:W-:Y:S01]  /*0560*/  I2FP.F32.U32 R7, R2 ;  /* 0x0000000200077245 */ /* 0x002fe20000201000 */
[----:B------:R-:W-:Y:S02]  /*0570*/  VOTEU.ALL UP1, P0 ;  /* 0x00000000003f7886 */ /* 0x000fe40000020000 */
[----:B------:R-:W-:Y:S01]  /*0580*/  IMAD.IADD R5, R0, 0x1, -R5 ;  /* 0x0000000100057824 */ /* 0x000fe200078e0a05 */
[----:B------:R-:W1:Y:S01]  /*0590*/  @!UP0 S2UR UR7, SR_CgaCtaId ;  /* 0x00000000000789c3 */ /* 0x000e620000008800 */
[----:B0-----:R-:W-:Y:S01]  /*05a0*/  I2FP.F32.U32 R0, UR9 ;  /* 0x0000000900007c45 */ /* 0x001fe20008201000 */
[----:B------:R-:W-:Y:S01]  /*05b0*/  FMUL R9, R7, UR4 ;  /* 0x0000000407097c20 */ /* 0x000fe20008400000 */
[----:B------:R-:W-:Y:S01]  /*05c0*/  IMAD R5, R6, 0x4, R5 ;  /* 0x0000000406057824 */ /* 0x000fe200078e0205 */
[----:B------:R-:W-:Y:S01]  /*05d0*/  ULDC UR4, c[0x0][0x150] ;  /* 0x0000540000047ab9 */ /* 0x000fe20000000800 */
[----:B------:R-:W-:Y:S01]  /*05e0*/  @!UP0 UMOV UR6, 0x400 ;  /* 0x0000040000068882 */ /* 0x000fe20000000000 */
[----:B------:R-:W-:Y:S01]  /*05f0*/  FMUL R7, R0, UR4 ;  /* 0x0000000400077c20 */ /* 0x000fe20008400000 */
[----:B------:R-:W-:Y:S01]  /*0600*/  IMAD.SHL.U32 R0, R5, 0x4, RZ ;  /* 0x0000000405007824 */ /* 0x000fe200078e00ff */
[----:B------:R-:W0:Y:S01]  /*0610*/  LDC R6, c[0x0][0x140] ;  /* 0x00005000ff067b82 */ /* 0x000e220000000800 */
[----:B------:R-:W5:Y:S01]  /*0620*/  F2I.U32.TRUNC.NTZ R9, R9 ;  /* 0x0000000900097305 */ /* 0x000f62000020f000 */
[----:B------:R-:W-:-:S02]  /*0630*/  UMOV UR4, 0x20 ;  /* 0x0000002000047882 */ /* 0x000fc40000000000 */
[----:B------:R-:W-:Y:S01]  /*0640*/  LOP3.LUT R10, R5, 0xc, R0, 0x78, !PT ;  /* 0x0000000c050a7812 */ /* 0x000fe200078e7800 */
[----:B------:R-:W-:-:S04]  /*0650*/  @!UP0 UIADD3 UR4, -UR4, 0x100000, URZ ;  /* 0x0010000004048890 */ /* 0x000fc8000fffe13f */
[----:B------:R-:W-:Y:S02]  /*0660*/  @!UP0 USHF.L.U32 UR5, UR4, 0xb, URZ ;  /* 0x0000000b04058899 */ /* 0x000fe4000800063f */
[----:B------:R-:W-:Y:S01]  /*0670*/  @!UP0 USHF.L.U32 UR4, UR4, 0x1, URZ ;  /* 0x0000000104048899 */ /* 0x000fe2000800063f */
[----:B------:R-:W4:Y:S01]  /*0680*/  F2I.U32.TRUNC.NTZ R7, R7 ;  /* 0x0000000700077305 */ /* 0x000f22000020f000 */
[----:B------:R0:W-:Y:S01]  /*0690*/  STL [R1+0x78], R10 ;  /* 0x0000780a01007387 */ /* 0x0001e20000100800 */
[----:B-----5:R-:W-:Y:S01]  /*06a0*/  IMAD.MOV R12, RZ, RZ, -R9 ;  /* 0x000000ffff0c7224 */ /* 0x020fe200078e0a09 */
[----:B-1----:R-:W-:Y:S01]  /*06b0*/  @!UP0 ULEA UR6, UR7, UR6, 0x18 ;  /* 0x0000000607068291 */ /* 0x002fe2000f8ec03f */
[----:B------:R-:W-:Y:S02]  /*06c0*/  VOTEU.ALL UP0, P0 ;  /* 0x00000000003f7886 */ /* 0x000fe40000000000 */
[----:B--2---:R-:W-:Y:S01]  /*06d0*/  IMAD R5, R11, R12, R2 ;  /* 0x0000000c0b057224 */ /* 0x004fe200078e0202 */
[----:B------:R-:W-:-:S02]  /*06e0*/  LOP3.LUT P0, RZ, R4, 0x7, RZ, 0xc0, !PT ;  /* 0x0000000704ff7812 */ /* 0x000fc4000780c0ff */
[----:B0-----:R-:W-:Y:S01]  /*06f0*/  ISETP.EQ.U32.AND P4, PT, R6, 0x1, PT ;  /* 0x000000010600780c */ /* 0x001fe20003f82070 */
[----:B----4-:R-:W-:Y:S01]  /*0700*/  IMAD.MOV R7, RZ, RZ, -R7 ;  /* 0x000000ffff077224 */ /* 0x010fe200078e0a07 */
[----:B------:R-:W-:Y:S02]  /*0710*/  ISETP.NE.AND P1, PT, R5, R10, PT ;  /* 0x0000000a0500720c */ /* 0x000fe40003f25270 */
[----:B------:R-:W-:Y:S01]  /*0720*/  ISETP.LT.U32.AND P0, PT, R10, 0x2, !P0 ;  /* 0x000000020a00780c */ /* 0x000fe20004701070 */
[----:B---3--:R-:W-:Y:S01]  /*0730*/  IMAD R0, R8, R7, UR9 ;  /* 0x0000000908007e24 */ /* 0x008fe2000f8e0207 */
[----:B------:R-:W0:Y:S02]  /*0740*/  FENCE.VIEW.ASYNC.S ;  /* 0x00000000000073c6 */ /* 0x000e240000000000 */
[----:B0-----:R0:W1:Y:S02]  /*0750*/  @!UP0 SYNCS.EXCH.64 URZ, [UR6+0x60], UR4 ;  /* 0x00006004063f85b2 */ /* 0x0010640008000100 */
[----:B------:R-:W-:-:S04]  /*0760*/  ISETP.EQ.OR P1, PT, R0, RZ, !P1 ;  /* 0x000000ff0000720c */ /* 0x000fc80004f22670 */
[----:B------:R-:W-:Y:S01]  /*0770*/  PLOP3.LUT P0, PT, P0, P1, PT, 0x80, 0x0 ;  /* 0x000000000000781c */ /* 0x000fe20000703070 */
[----:B------:R0:W2:Y:S01]  /*0780*/  @!UP1 SYNCS.EXCH.64 URZ, [UR6+0x68], UR4 ;  /* 0x00006804063f95b2 */ /* 0x0000a20008000100 */
[----:B------:R-:W-:Y:S01]  /*0790*/  NOP ;  /* 0x0000000000007918 */ /* 0x000fe20000000000 */
[----:B------:R-:W-:Y:S10]  /*07a0*/  @!P4 BRA `(.L_x_3) ;  /* 0x000000000008c947 */ /* 0x000ff40003800000 */
[----:B-12---:R-:W-:Y:S01]  /*07b0*/  UCGABAR_ARV ;  /* 0x00000000000079c7 */ /* 0x006fe20008000000 */
[----:B------:R-:W-:Y:S05]  /*07c0*/  BRA `(.L_x_4) ;  /* 0x0000000000047947 */ /* 0x000fea0003800000 */
.L_x_3:
[----:B-12---:R-:W-:Y:S01]  /*07d0*/  NOP ;  /* 0x0000000000007918 */ /* 0x006fe20000000000 */
.L_x_4:
[----:B------:R-:W1:Y:S01]  /*07e0*/  LDC R3, c[0x0][0x65c] ;  /* 0x00019700ff037b82 */ /* 0x000e620000000800 */
[----:B------:R-:W-:Y:S02]  /*07f0*/  IMAD.U32 R4, RZ, RZ, UR9 ;  /* 0x00000009ff047e24 */ /* 0x000fe4000f8e00ff */
[----:B------:R-:W-:Y:S01]  /*0800*/  IMAD.MOV.U32 R5, RZ, RZ, RZ ;  /* 0x000000ffff057224 */ /* 0x000fe200078e00ff */
[----:B-1----:R-:W-:-:S13]  /*0810*/  ISETP.NE.AND P3, PT, R3, 0x1, PT ;  /* 0x000000010300780c */ /* 0x002fda0003f65270 */
[----:B------:R-:W1:Y:S01]  /*0820*/  @P3 LDC R7, c[0x0][0x10] ;  /* 0x00000400ff073b82 */ /* 0x000e620000000800 */
[----:B------:R-:W-:Y:S02]  /*0830*/  @P3 IMAD.MOV.U32 R3, RZ, RZ, RZ ;  /* 0x000000ffff033224 */ /* 0x000fe400078e00ff */
[----:B------:R-:W-:-:S05]  /*0840*/  @P3 IMAD.MOV.U32 R13, RZ, RZ, RZ ;  /* 0x000000ffff0d3224 */ /* 0x000fca00078e00ff */
[----:B------:R-:W2:Y:S01]  /*0850*/  @!P3 LDC R9, c[0x0][0xc] ;  /* 0x00000300ff09bb82 */ /* 0x000ea20000000800 */
[----:B-1----:R-:W-:-:S04]  /*0860*/  @P3 IMAD.WIDE.U32 R6, R7, UR9, R2 ;  /* 0x0000000907063c25 */ /* 0x002fc8000f8e0002 */
[----:B------:R-:W-:Y:S02]  /*0870*/  @P3 IMAD.MOV.U32 R19, RZ, RZ, R6 ;  /* 0x000000ffff133224 */ /* 0x000fe400078e0006 */
[----:B------:R-:W-:Y:S02]  /*0880*/  @P3 IMAD.IADD R23, R7, 0x1, R13 ;  /* 0x0000000107173824 */ /* 0x000fe400078e020d */
[----:B--2---:R-:W-:-:S04]  /*0890*/  @!P3 IMAD.WIDE.U32 R4, R2, R9, R4 ;  /* 0x000000090204b225 */ /* 0x004fc800078e0004 */
[----:B------:R-:W-:Y:S02]  /*08a0*/  @!P3 IMAD.MOV.U32 R19, RZ, RZ, R4 ;  /* 0x000000ffff13b224 */ /* 0x000fe400078e0004 */
[----:B------:R-:W-:-:S03]  /*08b0*/  @!P3 IMAD.MOV.U32 R23, RZ, RZ, R5 ;  /* 0x000000ffff17b224 */ /* 0x000fc600078e0005 */
[----:B------:R1:W-:Y:S04]  /*08c0*/  STL [R1+0x80], R19 ;  /* 0x0000801301007387 */ /* 0x0003e80000100800 */
[----:B------:R1:W-:Y:S01]  /*08d0*/  STL [R1+0x7c], R23 ;  /* 0x00007c1701007387 */ /* 0x0003e20000100800 */
[----:B------:R-:W-:Y:S05]  /*08e0*/  @!P4 BRA `(.L_x_5) ;  /* 0x00000000000cc947 */ /* 0x000fea0003800000 */
[----:B------:R-:W-:Y:S01]  /*08f0*/  UCGABAR_WAIT ;  /* 0x0000000000007dc7 */ /* 0x000fe20008000000 */
[----:B------:R-:W-:Y:S01]  /*0900*/  CCTL.IVALL ;  /* 0x00000000ff00798f */ /* 0x000fe20002000000 */
[----:B------:R-:W-:Y:S05]  /*0910*/  BRA `(.L_x_6) ;  /* 0x0000000000047947 */ /* 0x000fea0003800000 */
.L_x_5:
[----:B------:R-:W-:Y:S06]  /*0920*/  BAR.SYNC.DEFER_BLOCKING 0x0 ;  /* 0x0000000000007b1d */ /* 0x000fec0000010000 */
.L_x_6:
[----:B------:R-:W-:Y:S05]  /*0930*/  @!P2 BRA `(.L_x_7) ;  /* 0x000000e00064a947 */ /* 0x000fea0003800000 */
[----:B------:R-:W-:-:S06]  /*0940*/  UISETP.GT.U32.AND UP0, UPT, UR10, 0x1, UPT ;  /* 0x000000010a00788c */ /* 0x000fcc000bf04070 */
[----:B------:R-:W-:-:S13]  /*0950*/  PLOP3.LUT P1, PT, PT, PT, UP0, 0x80, 0x0 ;  /* 0x000000000000781c */ /* 0x000fda0003f2f008 */
[----:B0-----:R-:W-:Y:S05]  /*0960*/  @P1 EXIT ;  /* 0x000000000000194d */ /* 0x001fea0003800000 */
[----:B------:R-:W-:Y:S01]  /*0970*/  IMAD.MOV.U32 R6, RZ, RZ, -0x1 ;  /* 0xffffffffff067424 */ /* 0x000fe200078e00ff */
[----:B------:R-:W-:Y:S01]  /*0980*/  ULDC.64 UR4, c[0x0][0x650] ;  /* 0x0001940000047ab9 */ /* 0x000fe20000000a00 */
[----:B------:R-:W-:Y:S01]  /*0990*/  IMAD.MOV.U32 R5, RZ, RZ, -0x1 ;  /* 0xffffffffff057424 */ /* 0x000fe200078e00ff */
[----:B------:R-:W-:Y:S01]  /*09a0*/  ISETP.GE.U32.AND P1, PT, R19, UR4, PT ;  /* 0x0000000413007c0c */ /* 0x000fe2000bf26070 */
[----:B------:R-:W-:Y:S01]  /*09b0*/  UMOV UR23, 0xffffffff ;  /* 0xffffffff00177882 */ /* 0x000fe20000000000 */
[----:B------:R0:W-:Y:S01]  /*09c0*/  STL [R1+0x88], R6 ;  /* 0x0000880601007387 */ /* 0x0001e20000100800 */
[----:B------:R-:W-:Y:S02]  /*09d0*/  PRMT R4, RZ, 0x7610, R4 ;  /* 0x00007610ff047816 */ /* 0x000fe40000000004 */
[----:B------:R-:W-:Y:S01]  /*09e0*/  ISETP.GE.U32.AND.EX P1, PT, R23, UR5, PT, P1 ;  /* 0x0000000517007c0c */ /* 0x000fe2000bf26110 */
[----:B------:R0:W-:-:S12]  /*09f0*/  STL [R1+0x84], R5 ;  /* 0x0000840501007387 */ /* 0x0001d80000100800 */
[----:B0-----:R-:W-:Y:S05]  /*0a00*/  @P1 BRA `(.L_x_8) ;  /* 0x0000000400381947 */ /* 0x001fea0003800000 */
[----:B------:R-:W0:Y:S01]  /*0a10*/  LDC.64 R14, c[0x0][0x628] ;  /* 0x00018a00ff0e7b82 */ /* 0x000e220000000a00 */
[----:B------:R-:W-:Y:S02]  /*0a20*/  IMAD.MOV.U32 R4, RZ, RZ, R19 ;  /* 0x000000ffff047224 */ /* 0x000fe400078e0013 */
[----:B------:R-:W-:-:S05]  /*0a30*/  IMAD.MOV.U32 R5, RZ, RZ, R23 ;  /* 0x000000ffff057224 */ /* 0x000fca00078e0017 */
[----:B------:R-:W2:Y:S08]  /*0a40*/  LDC R10, c[0x0][0x630] ;  /* 0x00018c00ff0a7b82 */ /* 0x000eb00000000800 */
[----:B------:R-:W3:Y:S01]  /*0a50*/  LDC.64 R16, c[0x0][0x620] ;  /* 0x00018800ff107b82 */ /* 0x000ee20000000a00 */
[----:B0-----:R-:W-:-:S04]  /*0a60*/  ISETP.NE.U32.AND P1, PT, R14, RZ, PT ;  /* 0x000000ff0e00720c */ /* 0x001fc80003f25070 */
[----:B------:R-:W-:-:S13]  /*0a70*/  ISETP.NE.AND.EX P1, PT, R15, RZ, PT, P1 ;  /* 0x000000ff0f00720c */ /* 0x000fda0003f25310 */
[----:B--23--:R-:W-:Y:S05]  /*0a80*/  @!P1 BRA `(.L_x_9) ;  /* 0x0000000000289947 */ /* 0x00cfea0003800000 */
[----:B------:R-:W0:Y:S02]  /*0a90*/  LDC R9, c[0x0][0x634] ;  /* 0x00018d00ff097b82 */ /* 0x000e240000000800 */
[----:B0-----:R-:W-:-:S05]  /*0aa0*/  IADD3 R9, P1, R19, R9, RZ ;  /* 0x0000000913097210 */ /* 0x001fca0007f3e0ff */
[----:B------:R-:W-:-:S04]  /*0ab0*/  IMAD.X R13, RZ, RZ, R23, P1 ;  /* 0x000000ffff0d7224 */ /* 0x000fc800008e0617 */
[----:B------:R-:W-:-:S04]  /*0ac0*/  IMAD.WIDE.U32 R4, R13, R14, RZ ;  /* 0x0000000e0d047225 */ /* 0x000fc800078e00ff */
[----:B------:R-:W-:-:S04]  /*0ad0*/  IMAD.WIDE.U32 R6, P1, R9, R15, R4 ;  /* 0x0000000f09067225 */ /* 0x000fc80007820004 */
[----:B------:R-:W-:-:S04]  /*0ae0*/  IMAD.WIDE.U32 R4, R9, R14, RZ ;  /* 0x0000000e09047225 */ /* 0x000fc800078e00ff */
[----:B------:R-:W-:Y:S01]  /*0af0*/  IMAD.X R9, RZ, RZ, RZ, P1 ;  /* 0x000000ffff097224 */ /* 0x000fe200008e06ff */
[----:B------:R-:W-:Y:S01]  /*0b00*/  IADD3 RZ, P1, R5, R6, RZ ;  /* 0x0000000605ff7210 */ /* 0x000fe20007f3e0ff */
[----:B------:R-:W-:-:S04]  /*0b10*/  IMAD.MOV.U32 R8, RZ, RZ, R7 ;  /* 0x000000ffff087224 */ /* 0x000fc800078e0007 */
[----:B------:R-:W-:-:S08]  /*0b20*/  IMAD.WIDE.U32.X R4, R13, R15, R8, P1 ;  /* 0x0000000f0d047225 */ /* 0x000fd000008e0408 */
.L_x_9:
[----:B------:R-:W0:Y:S01]  /*0b30*/  LDC.64 R20, c[0x0][0x640] ;  /* 0x00019000ff147b82 */ /* 0x000e220000000a00 */
[-C--:B------:R-:W-:Y:S01]  /*0b40*/  SHF.R.U64 R22, R4, R10.reuse, R5 ;  /* 0x0000000a04167219 */ /* 0x080fe20000001205 */
[----:B------:R-:W-:Y:S01]  /*0b50*/  IMAD.MOV.U32 R4, RZ, RZ, R19 ;  /* 0x000000ffff047224 */ /* 0x000fe200078e0013 */
[----:B------:R-:W-:Y:S01]  /*0b60*/  SHF.R.U32.HI R3, RZ, R10, R5 ;  /* 0x0000000aff037219 */ /* 0x000fe20000011605 */
[----:B------:R-:W-:Y:S01]  /*0b70*/  IMAD.MOV.U32 R5, RZ, RZ, R23 ;  /* 0x000000ffff057224 */ /* 0x000fe200078e0017 */
[----:B------:R-:W-:Y:S01]  /*0b80*/  IADD3 R7, P1, RZ, -R22, RZ ;  /* 0x80000016ff077210 */ /* 0x000fe20007f3e0ff */
[----:B-1----:R-:W-:Y:S02]  /*0b90*/  IMAD R23, R11, R12, R2 ;  /* 0x0000000c0b177224 */ /* 0x002fe400078e0202 */
[----:B------:R-:W1:Y:S01]  /*0ba0*/  LDC R8, c[0x0][0x618] ;  /* 0x00018600ff087b82 */ /* 0x000e620000000800 */
[----:B------:R-:W-:Y:S02]  /*0bb0*/  IMAD.MOV.U32 R11, RZ, RZ, 0x1 ;  /* 0x00000001ff0b7424 */ /* 0x000fe400078e00ff */
[----:B------:R-:W-:-:S02]  /*0bc0*/  IMAD.X R3, RZ, RZ, ~R3, P1 ;  /* 0x000000ffff037224 */ /* 0x000fc400008e0e03 */
[----:B------:R-:W-:-:S03]  /*0bd0*/  IMAD.WIDE.U32 R4, R7, R16, R4 ;  /* 0x0000001007047225 */ /* 0x000fc600078e0004 */
[----:B------:R-:W2:Y:S01]  /*0be0*/  LDC R14, c[0x0][0x608] ;  /* 0x00018200ff0e7b82 */ /* 0x000ea20000000800 */
[----:B------:R-:W-:-:S04]  /*0bf0*/  IMAD R6, R3, R16, RZ ;  /* 0x0000001003067224 */ /* 0x000fc800078e02ff */
[----:B------:R-:W-:-:S03]  /*0c00*/  IMAD R3, R7, R17, R6 ;  /* 0x0000001107037224 */ /* 0x000fc600078e0206 */
[----:B------:R-:W3:Y:S01]  /*0c10*/  LDC R18, c[0x0][0x658] ;  /* 0x00019600ff127b82 */ /* 0x000ee20000000800 */
[----:B------:R-:W-:Y:S01]  /*0c20*/  IMAD.IADD R3, R5, 0x1, R3 ;  /* 0x0000000105037824 */ /* 0x000fe200078e0203 */
[----:B0-----:R-:W-:Y:S01]  /*0c30*/  ISETP.NE.U32.AND P1, PT, R20, RZ, PT ;  /* 0x000000ff1400720c */ /* 0x001fe20003f25070 */
[----:B------:R-:W-:-:S03]  /*0c40*/  IMAD.MOV.U32 R5, RZ, RZ, -0x1 ;  /* 0xffffffffff057424 */ /* 0x000fc600078e00ff */
[----:B------:R-:W-:Y:S02]  /*0c50*/  ISETP.NE.AND.EX P1, PT, R21, RZ, PT, P1 ;  /* 0x000000ff1500720c */ /* 0x000fe40003f25310 */
[----:B------:R-:W0:Y:S01]  /*0c60*/  LDC R13, c[0x0][0x600] ;  /* 0x00018000ff0d7b82 */ /* 0x000e220000000800 */
[-CC-:B-1----:R-:W-:Y:S02]  /*0c70*/  SHF.R.U64 R10, R4, R8.reuse, R3.reuse ;  /* 0x00000008040a7219 */ /* 0x182fe40000001203 */
[----:B------:R-:W-:-:S05]  /*0c80*/  SHF.R.U32.HI R3, RZ, R8, R3 ;  /* 0x00000008ff037219 */ /* 0x000fca0000011603 */
[----:B------:R-:W1:Y:S01]  /*0c90*/  LDC R15, c[0x0][0x648] ;  /* 0x00019200ff0f7b82 */ /* 0x000e620000000800 */
[-CC-:B--2---:R-:W-:Y:S02]  /*0ca0*/  SHF.R.U64 R19, R10, R14.reuse, R3.reuse ;  /* 0x0000000e0a137219 */ /* 0x184fe40000001203 */
[----:B------:R-:W-:-:S05]  /*0cb0*/  SHF.R.U32.HI R3, RZ, R14, R3 ;  /* 0x0000000eff037219 */ /* 0x000fca0000011603 */
[----:B------:R-:W2:Y:S01]  /*0cc0*/  LDC R17, c[0x0][0x638] ;  /* 0x00018e00ff117b82 */ /* 0x000ea20000000800 */
[-C--:B---3--:R-:W-:Y:S02]  /*0cd0*/  SHF.L.U32 R2, R5, R18.reuse, RZ ;  /* 0x0000001205027219 */ /* 0x088fe400000006ff */
[--C-:B------:R-:W-:Y:S02]  /*0ce0*/  SHF.R.U64 R12, R19, R18, R3.reuse ;  /* 0x00000012130c7219 */ /* 0x100fe40000001203 */
[----:B------:R-:W-:Y:S02]  /*0cf0*/  LOP3.LUT R8, RZ, R2, RZ, 0x33, !PT ;  /* 0x00000002ff087212 */ /* 0x000fe400078e33ff */
[----:B------:R-:W-:Y:S01]  /*0d00*/  SHF.R.U32.HI R3, RZ, R18, R3 ;  /* 0x00000012ff037219 */ /* 0x000fe20000011603 */
[----:B------:R-:W3:Y:S01]  /*0d10*/  LDC R16, c[0x0][0x610] ;  /* 0x00018400ff107b82 */ /* 0x000ee20000000800 */
[----:B------:R-:W-:Y:S01]  /*0d20*/  IMAD.MOV.U32 R2, RZ, RZ, R12 ;  /* 0x000000ffff027224 */ /* 0x000fe200078e000c */
[----:B------:R-:W-:Y:S06]  /*0d30*/  @!P1 BRA `(.L_x_10) ;  /* 0x0000000000289947 */ /* 0x000fec0003800000 */
[----:B------:R-:W4:Y:S02]  /*0d40*/  LDC R7, c[0x0][0x64c] ;  /* 0x00019300ff077b82 */ /* 0x000f240000000800 */
[----:B----4-:R-:W-:-:S05]  /*0d50*/  IADD3 R7, P1, R12, R7, RZ ;  /* 0x000000070c077210 */ /* 0x010fca0007f3e0ff */
        /* <DEDUP_REMOVED lines=8> */
.L_x_10:
[----:B-1----:R-:W-:Y:S01]  /*0de0*/  SHF.R.U64 R4, R2, R15, R3 ;  /* 0x0000000f02047219 */ /* 0x002fe20000001203 */
[----:B0-----:R-:W-:Y:S01]  /*0df0*/  VIADD R5, R13, 0xffffffff ;  /* 0xffffffff0d057836 */ /* 0x001fe20000000000 */
[----:B------:R-:W-:Y:S02]  /*0e00*/  SHF.L.U32 R2, R11, R18, RZ ;  /* 0x000000120b027219 */ /* 0x000fe400000006ff */
[----:B------:R-:W-:Y:S01]  /*0e10*/  LOP3.LUT R3, R19, R8, RZ, 0xc0, !PT ;  /* 0x0000000813037212 */ /* 0x000fe200078ec0ff */
[----:B------:R-:W-:Y:S01]  /*0e20*/  IMAD.MOV R6, RZ, RZ, -R4 ;  /* 0x000000ffff067224 */ /* 0x000fe200078e0a04 */
[----:B------:R-:W-:Y:S02]  /*0e30*/  SEL R0, R0, R23, !P3 ;  /* 0x0000001700007207 */ /* 0x000fe40005800000 */
[----:B------:R-:W-:Y:S01]  /*0e40*/  LOP3.LUT R5, R10, R5, RZ, 0xc0, !PT ;  /* 0x000000050a057212 */ /* 0x000fe200078ec0ff */
[----:B------:R-:W-:Y:S01]  /*0e50*/  IMAD R3, R2, R4, R3 ;  /* 0x0000000402037224 */ /* 0x000fe200078e0203 */
[----:B------:R-:W-:Y:S01]  /*0e60*/  R2UR UR23, R22 ;  /* 0x00000000161772ca */ /* 0x000fe200000e0000 */
[----:B--2---:R-:W-:-:S02]  /*0e70*/  IMAD R2, R6, R17, R12 ;  /* 0x0000001106027224 */ /* 0x004fc400078e020c */
[----:B---3--:R-:W-:Y:S02]  /*0e80*/  IMAD R0, R3, R16, R0 ;  /* 0x0000001003007224 */ /* 0x008fe400078e0200 */
[----:B------:R-:W-:Y:S02]  /*0e90*/  IMAD R3, R2, R13, R5 ;  /* 0x0000000d02037224 */ /* 0x000fe400078e0205 */
[----:B------:R-:W-:-:S03]  /*0ea0*/  IMAD.MOV.U32 R4, RZ, RZ, 0x1 ;  /* 0x00000001ff047424 */ /* 0x000fc600078e00ff */
[----:B------:R-:W-:Y:S02]  /*0eb0*/  SEL R2, R3, R0, !P3 ;  /* 0x0000000003027207 */ /* 0x000fe40005800000 */
[----:B------:R-:W-:-:S03]  /*0ec0*/  SEL R0, R0, R3, !P3 ;  /* 0x0000000300007207 */ /* 0x000fc60005800000 */
[----:B------:R0:W-:Y:S04]  /*0ed0*/  STL [R1+0x84], R2 ;  /* 0x0000840201007387 */ /* 0x0001e80000100800 */
[----:B------:R0:W-:Y:S02]  /*0ee0*/  STL [R1+0x88], R0 ;  /* 0x0000880001007387 */ /* 0x0001e40000100800 */
.L_x_8:
[----:B------:R-:W-:-:S08]  /*0ef0*/  NOP ;  /* 0x0000000000007918 */ /* 0x000fd00000000000 */
[----:B------:R-:W2:Y:S02]  /*0f00*/  USETMAXREG.TRY_ALLOC.CTAPOOL UP0, 0xe8 ;  /* 0x000000e8000079c8 */ /* 0x000ea40008000600 */
[----:B--2---:R-:W-:-:S13]  /*0f10*/  PLOP3.LUT P1, PT, PT, PT, UP0, 0x80, 0x0 ;  /* 0x000000000000781c */ /* 0x004fda0003f2f008 */
[----:B------:R-:W-:Y:S05]  /*0f20*/  @!P1 BRA `(.L_x_8) ;  /* 0xfffffffc00f09947 */ /* 0x000fea000383ffff */
[----:B------:R-:W-:Y:S01]  /*0f30*/  ULDC.64 UR4, c[0x0][0x598] ;  /* 0x0001660000047ab9 */ /* 0x000fe20000000a00 */
[----:B------:R-:W-:Y:S01]  /*0f40*/  ULDC.64 UR18, c[0x0][0x208] ;  /* 0x0000820000127ab9 */ /* 0x000fe20000000a00 */
[----:B------:R-:W-:-:S04]  /*0f50*/  ISETP.NE.U32.AND P1, PT, RZ, UR4, PT ;  /* 0x00000004ff007c0c */ /* 0x000fc8000bf25070 */
[----:B------:R-:W-:-:S13]  /*0f60*/  ISETP.NE.AND.EX P1, PT, RZ, UR5, PT, P1 ;  /* 0x00000005ff007c0c */ /* 0x000fda000bf25310 */
[----:B------:R-:W-:Y:S05]  /*0f70*/  @!P1 BRA `(.L_x_11) ;  /* 0x0000000000209947 */ /* 0x000fea0003800000 */
[----:B0-----:R-:W0:Y:S02]  /*0f80*/  LDC.64 R2, c[0x0][0x598] ;  /* 0x00016600ff027b82 */ /* 0x001e240000000a00 */
[----:B0-----:R-:W2:Y:S02]  /*0f90*/  LDG.E.64 R2, desc[UR18][R2.64] ;  /* 0x0000001202027981 */ /* 0x001ea4000c1e1b00 */
[----:B--2---:R-:W-:-:S04]  /*0fa0*/  ISETP.NE.U32.AND P1, PT, R2, RZ, PT ;  /* 0x000000ff0200720c */ /* 0x004fc80003f25070 */
[----:B------:R-:W-:-:S13]  /*0fb0*/  ISETP.NE.AND.EX P1, PT, R3, RZ, PT, P1 ;  /* 0x000000ff0300720c */ /* 0x000fda0003f25310 */
[----:B------:R-:W-:Y:S05]  /*0fc0*/  @!P1 BRA `(.L_x_11) ;  /* 0x00000000000c9947 */ /* 0x000fea0003800000 */
[----:B------:R-:W2:Y:S02]  /*0fd0*/  LD.E R2, desc[UR18][R2.64] ;  /* 0x0000001202027980 */ /* 0x000ea4000c101900 */
[----:B--2---:R-:W-:Y:S01]  /*0fe0*/  R2UR UR20, R2 ;  /* 0x00000000021472ca */ /* 0x004fe200000e0000 */
[----:B------:R-:W-:-:S14]  /*0ff0*/  BRA `(.L_x_12) ;  /* 0x0000000000247947 */ /* 0x000fdc0003800000 */
.L_x_11:
[----:B------:R-:W-:Y:S02]  /*1000*/  ULDC.64 UR4, c[0x0][0x588] ;  /* 0x0001620000047ab9 */ /* 0x000fe40000000a00 */
[----:B------:R-:W-:-:S04]  /*1010*/  ISETP.NE.U32.AND P1, PT, RZ, UR4, PT ;  /* 0x00000004ff007c0c */ /* 0x000fc8000bf25070 */
[----:B------:R-:W-:-:S13]  /*1020*/  ISETP.NE.AND.EX P1, PT, RZ, UR5, PT, P1 ;  /* 0x00000005ff007c0c */ /* 0x000fda000bf25310 */
[----:B------:R-:W-:Y:S05]  /*1030*/  @!P1 BRA `(.L_x_13) ;  /* 0x0000000000109947 */ /* 0x000fea0003800000 */
[----:B0-----:R-:W0:Y:S02]  /*1040*/  LDC.64 R2, c[0x0][0x588] ;  /* 0x00016200ff027b82 */ /* 0x001e240000000a00 */
[----:B0-----:R-:W2:Y:S02]  /*1050*/  LDG.E R2, desc[UR18][R2.64] ;  /* 0x0000001202027981 */ /* 0x001ea4000c1e1900 */
[----:B--2---:R-:W-:Y:S01]  /*1060*/  R2UR UR20, R2 ;  /* 0x00000000021472ca */ /* 0x004fe200000e0000 */
[----:B------:R-:W-:-:S14]  /*1070*/  BRA `(.L_x_12) ;  /* 0x0000000000047947 */ /* 0x000fdc0003800000 */
.L_x_13:
[----:B------:R-:W-:-:S05]  /*1080*/  ULDC UR20, c[0x0][0x580] ;  /* 0x0001600000147ab9 */ /* 0x000fca0000000800 */
.L_x_12:
[----:B------:R-:W-:Y:S02]  /*1090*/  ULDC.64 UR4, c[0x0][0x5a0] ;  /* 0x0001680000047ab9 */ /* 0x000fe40000000a00 */
        /* <DEDUP_REMOVED lines=11> */
.L_x_14:
        /* <DEDUP_REMOVED lines=8> */
.L_x_16:
[----:B------:R-:W-:-:S05]  /*11d0*/  ULDC UR21, c[0x0][0x584] ;  /* 0x0001610000157ab9 */ /* 0x000fca0000000800 */
.L_x_15:
[----:B------:R-:W-:-:S13]  /*11e0*/  LOP3.LUT P1, RZ, R4, 0xff, RZ, 0xc0, !PT ;  /* 0x000000ff04ff7812 */ /* 0x000fda000782c0ff */
[----:B------:R-:W-:Y:S05]  /*11f0*/  @!P1 EXIT ;  /* 0x000000000000994d */ /* 0x000fea0003800000 */
[----:B------:R-:W-:Y:S01]  /*1200*/  ULDC UR4, c[0x0][0x28c] ;  /* 0x0000a30000047ab9 */ /* 0x000fe20000000800 */
[----:B------:R-:W-:Y:S02]  /*1210*/  ULOP3.LUT UR22, UR13, 0x1, URZ, 0xfc, !UPT ;  /* 0x000000010d167892 */ /* 0x000fe4000f8efc3f */
[----:B------:R-:W-:-:S04]  /*1220*/  UIADD3 UR4, UR4, 0x1f, URZ ;  /* 0x0000001f04047890 */ /* 0x000fc8000fffe03f */
[----:B------:R-:W-:-:S04]  /*1230*/  USHF.R.S32.HI UR5, URZ, 0x1f, UR4 ;  /* 0x0000001f3f057899 */ /* 0x000fc80008011404 */
[----:B------:R-:W-:-:S03]  /*1240*/  ULEA.HI UR5, UR5, UR4, URZ, 0x5 ;  /* 0x0000000405057291 */ /* 0x000fc6000f8f283f */
[----:B------:R-:W-:Y:S01]  /*1250*/  UMOV UR4, URZ ;  /* 0x0000003f00047c82 */ /* 0x000fe20008000000 */
[----:B------:R-:W-:-:S03]  /*1260*/  USHF.R.S32.HI UR12, URZ, 0x5, UR5 ;  /* 0x000000053f0c7899 */ /* 0x000fc60008011405 */
[----:B------:R-:W-:-:S09]  /*1270*/  UMOV UR5, URZ ;  /* 0x0000003f00057c82 */ /* 0x000fd20008000000 */
.L_x_299:
[----:B0-----:R-:W0:Y:S01]  /*1280*/  S2R R0, SR_TID.X ;  /* 0x0000000000007919 */ /* 0x001e220000002100 */
[----:B--2---:R-:W2:Y:S01]  /*1290*/  S2UR UR11, SR_CgaCtaId ;  /* 0x00000000000b79c3 */ /* 0x004ea20000008800 */
[----:B------:R-:W-:Y:S01]  /*12a0*/  UMOV UR14, 0x400 ;  /* 0x00000400000e7882 */ /* 0x000fe20000000000 */
[----:B------:R-:W-:Y:S01]  /*12b0*/  UMOV UR6, URZ ;  /* 0x0000003f00067c82 */ /* 0x000fe20008000000 */
[----:B------:R-:W-:Y:S01]  /*12c0*/  STL [R1+0x74], RZ ;  /* 0x000074ff01007387 */ /* 0x000fe20000100800 */
[----:B------:R-:W-:Y:S01]  /*12d0*/  UMOV UR7, URZ ;  /* 0x0000003f00077c82 */ /* 0x000fe20008000000 */
[----:B------:R-:W-:Y:S01]  /*12e0*/  UMOV UR8, URZ ;  /* 0x0000003f00087c82 */ /* 0x000fe20008000000 */
[----:B------:R-:W-:Y:S01]  /*12f0*/  UMOV UR16, UR5 ;  /* 0x0000000500107c82 */ /* 0x000fe20008000000 */
[----:B------:R-:W-:Y:S01]  /*1300*/  STL [R1+0x70], RZ ;  /* 0x000070ff01007387 */ /* 0x000fe20000100800 */
[----:B---3--:R-:W3:Y:S01]  /*1310*/  LDC R2, c[0x0][0x28c] ;  /* 0x0000a300ff027b82 */ /* 0x008ee20000000800 */
[----:B------:R-:W-:-:S02]  /*1320*/  CS2R R4, SRZ ;  /* 0x0000000000047805 */ /* 0x000fc4000001ff00 */
[----:B------:R-:W-:Y:S01]  /*1330*/  CS2R R6, SRZ ;  /* 0x0000000000067805 */ /* 0x000fe2000001ff00 */
[----:B------:R-:W-:Y:S01]  /*1340*/  STL [R1+0x6c], RZ ;  /* 0x00006cff01007387 */ /* 0x000fe20000100800 */
[----:B------:R-:W-:Y:S02]  /*1350*/  CS2R R8, SRZ ;  /* 0x0000000000087805 */ /* 0x000fe4000001ff00 */
[----:B------:R-:W-:Y:S02]  /*1360*/  CS2R R10, SRZ ;  /* 0x00000000000a7805 */ /* 0x000fe4000001ff00 */
[----:B------:R-:W-:Y:S01]  /*1370*/  CS2R R12, SRZ ;  /* 0x00000000000c7805 */ /* 0x000fe2000001ff00 */
[----:B------:R-:W-:Y:S01]  /*1380*/  STL [R1+0x68], RZ ;  /* 0x000068ff01007387 */ /* 0x000fe20000100800 */
[----:B------:R-:W-:Y:S02]  /*1390*/  CS2R R14, SRZ ;  /* 0x00000000000e7805 */ /* 0x000fe4000001ff00 */
[----:B------:R-:W-:-:S02]  /*13a0*/  CS2R R16, SRZ ;  /* 0x0000000000107805 */ /* 0x000fc4000001ff00 */
[----:B-1----:R-:W-:Y:S01]  /*13b0*/  CS2R R18, SRZ ;  /* 0x0000000000127805 */ /* 0x002fe2000001ff00 */
[----:B------:R-:W-:Y:S01]  /*13c0*/  STL [R1+0x64], RZ ;  /* 0x000064ff01007387 */ /* 0x000fe20000100800 */
[----:B------:R-:W-:Y:S02]  /*13d0*/  CS2R R20, SRZ ;  /* 0x0000000000147805 */ /* 0x000fe4000001ff00 */
[----:B------:R-:W-:Y:S02]  /*13e0*/  CS2R R22, SRZ ;  /* 0x0000000000167805 */ /* 0x000fe4000001ff00 */
[----:B------:R-:W-:Y:S01]  /*13f0*/  CS2R R152, SRZ ;  /* 0x0000000000987805 */ /* 0x000fe2000001ff00 */
[----:B------:R-:W-:Y:S01]  /*1400*/  STL [R1+0x60], RZ ;  /* 0x000060ff01007387 */ /* 0x000fe20000100800 */
[----:B--2---:R-:W-:Y:S01]  /*1410*/  ULEA UR14, UR11, UR14, 0x18 ;  /* 0x0000000e0b0e7291 */ /* 0x004fe2000f8ec03f */
[----:B------:R-:W-:Y:S02]  /*1420*/  CS2R R154, SRZ ;  /* 0x00000000009a7805 */ /* 0x000fe4000001ff00 */
[----:B------:R-:W-:Y:S01]  /*1430*/  CS2R R156, SRZ ;  /* 0x00000000009c7805 */ /* 0x000fe2000001ff00 */
[----:B------:R-:W-:Y:S01]  /*1440*/  STL [R1+0x5c], RZ ;  /* 0x00005cff01007387 */ /* 0x000fe20000100800 */
[----:B------:R-:W-:-:S02]  /*1450*/  CS2R R158, SRZ ;  /* 0x00000000009e7805 */ /* 0x000fc4000001ff00 */
[----:B------:R-:W-:Y:S02]  /*1460*/  CS2R R160, SRZ ;  /* 0x0000000000a07805 */ /* 0x000fe4000001ff00 */
[----:B------:R-:W-:Y:S02]  /*1470*/  CS2R R162, SRZ ;  /* 0x0000000000a27805 */ /* 0x000fe4000001ff00 */
[----:B0-----:R-:W-:Y:S01]  /*1480*/  LOP3.LUT R0, R0, 0x80, RZ, 0xc0, !PT ;  /* 0x0000008000007812 */ /* 0x001fe200078ec0ff */
[----:B------:R-:W-:Y:S01]  /*1490*/  STL [R1+0x58], RZ ;  /* 0x000058ff01007387 */ /* 0x000fe20000100800 */
[----:B---3--:R-:W-:Y:S02]  /*14a0*/  ISETP.GE.AND P1, PT, R2, 0x1, PT ;  /* 0x000000010200780c */ /* 0x008fe40003f26270 */
[----:B------:R-:W-:Y:S02]  /*14b0*/  CS2R R2, SRZ ;  /* 0x0000000000027805 */ /* 0x000fe4000001ff00 */
[----:B------:R-:W-:Y:S01]  /*14c0*/  SHF.R.U32.HI R0, RZ, 0x7, R0 ;  /* 0x00000007ff007819 */ /* 0x000fe20000011600 */
[----:B------:R-:W-:Y:S01]  /*14d0*/  STL [R1+0x54], RZ ;  /* 0x000054ff01007387 */ /* 0x000fe20000100800 */
[----:B------:R-:W-:-:S02]  /*14e0*/  CS2R R164, SRZ ;  /* 0x0000000000a47805 */ /* 0x000fc4000001ff00 */
[----:B------:R-:W-:Y:S02]  /*14f0*/  CS2R R166, SRZ ;  /* 0x0000000000a67805 */ /* 0x000fe4000001ff00 */
[----:B------:R-:W-:Y:S01]  /*1500*/  CS2R R168, SRZ ;  /* 0x0000000000a87805 */ /* 0x000fe2000001ff00 */
[----:B------:R-:W-:Y:S01]  /*1510*/  STL [R1+0x50], RZ ;  /* 0x000050ff01007387 */ /* 0x000fe20000100800 */
[----:B------:R-:W-:Y:S02]  /*1520*/  CS2R R170, SRZ ;  /* 0x0000000000aa7805 */ /* 0x000fe4000001ff00 */
[----:B------:R-:W-:Y:S02]  /*1530*/  CS2R R172, SRZ ;  /* 0x0000000000ac7805 */ /* 0x000fe4000001ff00 */
[----:B------:R-:W-:Y:S01]  /*1540*/  CS2R R174, SRZ ;  /* 0x0000000000ae7805 */ /* 0x000fe2000001ff00 */
[----:B------:R-:W0:Y:S01]  /*1550*/  SHFL.IDX PT, R0, R0, RZ, 0x1f ;  /* 0x00001fff00007589 */ /* 0x000e2200000e0000 */
[----:B------:R-:W-:-:S02]  /*1560*/  CS2R R176, SRZ ;  /* 0x0000000000b07805 */ /* 0x000fc4000001ff00 */
[----:B------:R-:W-:Y:S02]  /*1570*/  CS2R R178, SRZ ;  /* 0x0000000000b27805 */ /* 0x000fe4000001ff00 */
[----:B------:R-:W-:Y:S01]  /*1580*/  CS2R R180, SRZ ;  /* 0x0000000000b47805 */ /* 0x000fe2000001ff00 */
[----:B------:R1:W-:Y:S01]  /*1590*/  STL [R1+0x4c], RZ ;  /* 0x00004cff01007387 */ /* 0x0003e20000100800 */
[----:B------:R-:W-:Y:S02]  /*15a0*/  CS2R R182, SRZ ;  /* 0x0000000000b67805 */ /* 0x000fe4000001ff00 */
[----:B------:R-:W-:Y:S02]  /*15b0*/  CS2R R184, SRZ ;  /* 0x0000000000b87805 */ /* 0x000fe4000001ff00 */
[----:B------:R-:W-:Y:S01]  /*15c0*/  CS2R R186, SRZ ;  /* 0x0000000000ba7805 */ /* 0x000fe2000001ff00 */
[----:B------:R1:W-:Y:S01]  /*15d0*/  STL [R1+0x48], RZ ;  /* 0x000048ff01007387 */ /* 0x0003e20000100800 */
        /* <DEDUP_REMOVED lines=14> */
[----:B------:R-:W-:Y:S02]  /*16c0*/  CS2R R210, SRZ ;  /* 0x0000000000d27805 */ /* 0x000fe4000001ff00 */
[----:B0-----:R-:W-:Y:S01]  /*16d0*/  R2UR UR9, R0 ;  /* 0x00000000000972ca */ /* 0x001fe200000e0000 */
[----:B------:R1:W-:Y:S01]  /*16e0*/  STL [R1+0x38], RZ ;  /* 0x000038ff01007387 */ /* 0x0003e20000100800 */
[----:B------:R-:W-:Y:S01]  /*16f0*/  IMAD.MOV.U32 R0, RZ, RZ, RZ ;  /* 0x000000ffff007224 */ /* 0x000fe200078e00ff */
[----:B------:R-:W-:-:S02]  /*1700*/  CS2R R212, SRZ ;  /* 0x0000000000d47805 */ /* 0x000fc4000001ff00 */
[----:B------:R-:W-:Y:S01]  /*1710*/  CS2R R214, SRZ ;  /* 0x0000000000d67805 */ /* 0x000fe2000001ff00 */
[----:B------:R1:W-:Y:S01]  /*1720*/  STL [R1+0x34], RZ ;  /* 0x000034ff01007387 */ /* 0x0003e20000100800 */
[----:B------:R-:W-:Y:S02]  /*1730*/  CS2R R216, SRZ ;  /* 0x0000000000d87805 */ /* 0x000fe4000001ff00 */
[----:B------:R-:W-:Y:S02]  /*1740*/  CS2R R218, SRZ ;  /* 0x0000000000da7805 */ /* 0x000fe4000001ff00 */
[----:B------:R-:W-:Y:S01]  /*1750*/  CS2R R220, SRZ ;  /* 0x0000000000dc7805 */ /* 0x000fe2000001ff00 */
[----:B------:R1:W-:Y:S01]  /*1760*/  STL [R1+0x30], RZ ;  /* 0x000030ff01007387 */ /* 0x0003e20000100800 */
[----:B------:R-:W-:Y:S02]  /*1770*/  CS2R R222, SRZ ;  /* 0x0000000000de7805 */ /* 0x000fe4000001ff00 */
[----:B------:R-:W-:Y:S01]  /*1780*/  CS2R R224, SRZ ;  /* 0x0000000000e07805 */ /* 0x000fe2000001ff00 */
[----:B------:R-:W-:Y:S01]  /*1790*/  IMAD.MOV.U32 R226, RZ, RZ, RZ ;  /* 0x000000ffffe27224 */ /* 0x000fe200078e00ff */
[----:B------:R1:W-:Y:S01]  /*17a0*/  STL [R1+0x2c], RZ ;  /* 0x00002cff01007387 */ /* 0x0003e20000100800 */
[----:B------:R-:W-:Y:S01]  /*17b0*/  ULEA.HI UR10, UR9, UR9, URZ, 0x1 ;  /* 0x00000009090a7291 */ /* 0x000fe2000f8f083f */
[----:B------:R-:W-:Y:S01]  /*17c0*/  IMAD.U32 R227, RZ, RZ, UR4 ;  /* 0x00000004ffe37e24 */ /* 0x000fe2000f8e00ff */
[----:B------:R-:W-:Y:S01]  /*17d0*/  CS2R R24, SRZ ;  /* 0x0000000000187805 */ /* 0x000fe2000001ff00 */
[----:B------:R1:W-:Y:S01]  /*17e0*/  STL [R1+0x28], RZ ;  /* 0x000028ff01007387 */ /* 0x0003e20000100800 */
[----:B------:R-:W-:Y:S01]  /*17f0*/  ULOP3.LUT UR10, UR10, 0x1ffffe, URZ, 0xc0, !UPT ;  /* 0x001ffffe0a0a7892 */ /* 0x000fe2000f8ec03f */
[----:B----4-:R-:W-:-:S02]  /*1800*/  CS2R R26, SRZ ;  /* 0x00000000001a7805 */ /* 0x010fc4000001ff00 */
[----:B------:R-:W-:Y:S01]  /*1810*/  CS2R R28, SRZ ;  /* 0x00000000001c7805 */ /* 0x000fe2000001ff00 */
[----:B------:R1:W-:Y:S01]  /*1820*/  STL [R1+0x24], RZ ;  /* 0x000024ff01007387 */ /* 0x0003e20000100800 */
[----:B------:R-:W-:Y:S01]  /*1830*/  UIADD3 UR10, UR9, -UR10, URZ ;  /* 0x8000000a090a7290 */ /* 0x000fe2000fffe03f */
[----:B------:R-:W-:Y:S02]  /*1840*/  CS2R R30, SRZ ;  /* 0x00000000001e7805 */ /* 0x000fe4000001ff00 */
[----:B------:R-:W-:Y:S01]  /*1850*/  CS2R R32, SRZ ;  /* 0x0000000000207805 */ /* 0x000fe2000001ff00 */
[----:B------:R1:W-:Y:S01]  /*1860*/  STL [R1+0x20], RZ ;  /* 0x000020ff01007387 */ /* 0x0003e20000100800 */
[----:B------:R-:W-:Y:S01]  /*1870*/  ULEA UR10, UR10, UR14, 0xb ;  /* 0x0000000e0a0a7291 */ /* 0x000fe2000f8e583f */
[----:B------:R-:W-:Y:S02]  /*1880*/  CS2R R34, SRZ ;  /* 0x0000000000227805 */ /* 0x000fe4000001ff00 */
[----:B------:R-:W-:Y:S01]  /*1890*/  CS2R R36, SRZ ;  /* 0x0000000000247805 */ /* 0x000fe2000001ff00 */
[----:B------:R1:W-:Y:S01]  /*18a0*/  STL [R1+0x1c], RZ ;  /* 0x00001cff01007387 */ /* 0x0003e20000100800 */
[----:B------:R-:W-:Y:S01]  /*18b0*/  UIADD3 UR10, UR10, 0x100, URZ ;  /* 0x000001000a0a7890 */ /* 0x000fe2000fffe03f */
[----:B------:R-:W-:-:S02]  /*18c0*/  CS2R R38, SRZ ;  /* 0x0000000000267805 */ /* 0x000fc4000001ff00 */
[----:B------:R-:W-:Y:S01]  /*18d0*/  CS2R R40, SRZ ;  /* 0x0000000000287805 */ /* 0x000fe2000001ff00 */
[----:B------:R1:W-:Y:S01]  /*18e0*/  STL [R1+0x18], RZ ;  /* 0x000018ff01007387 */ /* 0x0003e20000100800 */
[----:B------:R-:W-:Y:S01]  /*18f0*/  USHF.R.U32.HI UR10, URZ, 0x4, UR10 ;  /* 0x000000043f0a7899 */ /* 0x000fe2000801160a */
[----:B------:R-:W-:Y:S02]  /*1900*/  CS2R R42, SRZ ;  /* 0x00000000002a7805 */ /* 0x000fe4000001ff00 */
[----:B------:R-:W-:Y:S01]  /*1910*/  CS2R R44, SRZ ;  /* 0x00000000002c7805 */ /* 0x000fe2000001ff00 */
[----:B------:R1:W-:Y:S01]  /*1920*/  STL [R1+0x14], RZ ;  /* 0x000014ff01007387 */ /* 0x0003e20000100800 */
[----:B------:R-:W-:Y:S01]  /*1930*/  ULOP3.LUT UR15, UR10, 0x3fff, URZ, 0xc0, !UPT ;  /* 0x00003fff0a0f7892 */ /* 0x000fe2000f8ec03f */
        /* <DEDUP_REMOVED lines=18> */
[----:B------:R1:W-:Y:S01]  /*1a60*/  STL [R1], RZ ;  /* 0x000000ff01007387 */ /* 0x0003e20000100800 */
[----:B------:R-:W-:-:S02]  /*1a70*/  CS2R R74, SRZ ;  /* 0x00000000004a7805 */ /* 0x000fc4000001ff00 */
[----:B------:R-:W-:Y:S02]  /*1a80*/  CS2R R76, SRZ ;  /* 0x00000000004c7805 */ /* 0x000fe4000001ff00 */
[----:B------:R-:W-:Y:S02]  /*1a90*/  CS2R R78, SRZ ;  /* 0x00000000004e7805 */ /* 0x000fe4000001ff00 */
[----:B------:R-:W-:Y:S02]  /*1aa0*/  CS2R R80, SRZ ;  /* 0x0000000000507805 */ /* 0x000fe4000001ff00 */
[----:B------:R-:W-:Y:S02]  /*1ab0*/  CS2R R82, SRZ ;  /* 0x0000000000527805 */ /* 0x000fe4000001ff00 */
[----:B------:R-:W-:Y:S02]  /*1ac0*/  CS2R R84, SRZ ;  /* 0x0000000000547805 */ /* 0x000fe4000001ff00 */
        /* <DEDUP_REMOVED lines=32> */
[----:B------:R-:W-:Y:S01]  /*1cd0*/  CS2R R150, SRZ ;  /* 0x0000000000967805 */ /* 0x000fe2000001ff00 */
[----:B-1----:R-:W-:Y:S06]  /*1ce0*/  @!P1 BRA `(.L_x_17) ;  /* 0x0000001000549947 */ /* 0x002fec0003800000 */
[----:B------:R-:W-:-:S06]  /*1cf0*/  UISETP.NE.AND UP0, UPT, UR22, 0x3, UPT ;  /* 0x000000031600788c */ /* 0x000fcc000bf05270 */
[----:B------:R-:W-:-:S13]  /*1d00*/  PLOP3.LUT P2, PT, PT, PT, UP0, 0x80, 0x0 ;  /* 0x000000000000781c */ /* 0x000fda0003f4f008 */
[----:B------:R-:W-:Y:S05]  /*1d10*/  @!P2 BRA `(.L_x_18) ;  /* 0x000000000004a947 */ /* 0x000fea0003800000 */
[----:B------:R-:W-:Y:S01]  /*1d20*/  BPT.TRAP 0x1 ;  /* 0x000000040000795c */ /* 0x000fe20000300000 */
.L_x_18:
[----:B------:R-:W-:Y:S01]  /*1d30*/  ULEA UR6, UR5, UR14, 0x3 ;  /* 0x0000000e05067291 */ /* 0x000fe2000f8e183f */
[----:B------:R-:W-:-:S05]  /*1d40*/  IMAD.U32 R0, RZ, RZ, UR4 ;  /* 0x00000004ff007e24 */ /* 0x000fca000f8e00ff */
[----:B------:R-:W-:-:S04]  /*1d50*/  SHF.L.U32 R0, R0, 0x1f, RZ ;  /* 0x0000001f00007819 */ /* 0x000fc800000006ff */
[----:B------:R0:W1:Y:S01]  /*1d60*/  SYNCS.PHASECHK.TRANS64.TRYWAIT P1, [UR6], R0 ;  /* 0x00000000ff0075a7 */ /* 0x0000620008020146 */
[----:B------:R-:W-:Y:S05]  /*1d70*/  @!P2 BRA `(.L_x_19) ;  /* 0x000000000004a947 */ /* 0x000fea0003800000 */
[----:B------:R-:W-:Y:S01]  /*1d80*/  BPT.TRAP 0x1 ;  /* 0x000000040000795c */ /* 0x000fe20000300000 */
.L_x_19:
[----:B-1----:R-:W-:Y:S05]  /*1d90*/  @P1 BRA `(.L_x_20) ;  /* 0x0000000000081947 */ /* 0x002fea0003800000 */
[----:B------:R-:W1:Y:S02]  /*1da0*/  SYNCS.PHASECHK.TRANS64.TRYWAIT P1, [UR6], R0 ;  /* 0x00000000ff0075a7 */ /* 0x000e640008020146 */
[----:B-1----:R-:W-:Y:S05]  /*1db0*/  @!P1 BRA `(.L_x_21) ;  /* 0x000000e400009947 */ /* 0x002fea0003800000 */
.L_x_20:
[----:B------:R2:W-:Y:S01]  /*1dc0*/  STL [R1+0x74], RZ ;  /* 0x000074ff01007387 */ /* 0x0005e20000100800 */
[----:B------:R-:W-:Y:S01]  /*1dd0*/  UIADD3 UR6, UR14, 0x5100, URZ ;  /* 0x000051000e067890 */ /* 0x000fe2000fffe03f */
[----:B------:R-:W-:Y:S01]  /*1de0*/  WARPGROUP.ARRIVE ;  /* 0x00000000000079c5 */ /* 0x000fe20000000000 */
[----:B------:R-:W-:Y:S01]  /*1df0*/  ULDC UR7, c[0x0][0x50c] ;  /* 0x0001430000077ab9 */ /* 0x000fe20000000800 */
[----:B------:R2:W-:Y:S01]  /*1e00*/  STL [R1+0x70], RZ ;  /* 0x000070ff01007387 */ /* 0x0005e20000100800 */
[----:B------:R-:W-:Y:S01]  /*1e10*/  UISETP.NE.AND UP0, UPT, UR7, 0x1, UPT ;  /* 0x000000010700788c */ /* 0x000fe2000bf05270 */
[----:B01----:R-:W-:Y:S01]  /*1e20*/  IMAD.MOV.U32 R0, RZ, RZ, RZ ;  /* 0x000000ffff007224 */ /* 0x003fe200078e00ff */
[----:B------:R-:W-:Y:S01]  /*1e30*/  USHF.R.U32.HI UR6, URZ, 0x4, UR6 ;  /* 0x000000043f067899 */ /* 0x000fe20008011606 */
[----:B------:R2:W-:Y:S01]  /*1e40*/  STL [R1+0x6c], RZ ;  /* 0x00006cff01007387 */ /* 0x0005e20000100800 */
[----:B------:R-:W-:Y:S01]  /*1e50*/  USEL UR7, URZ, 0x1, UP0 ;  /* 0x000000013f077887 */ /* 0x000fe20008000000 */
[----:B------:R-:W-:Y:S01]  /*1e60*/  CS2R R2, SRZ ;  /* 0x0000000000027805 */ /* 0x000fe2000001ff00 */
[----:B------:R-:W-:Y:S01]  /*1e70*/  ULOP3.LUT UR6, UR6, 0x3fff, URZ, 0xc0, !UPT ;  /* 0x00003fff06067892 */ /* 0x000fe2000f8ec03f */
[----:B------:R2:W-:Y:S01]  /*1e80*/  STL [R1+0x68], RZ ;  /* 0x000068ff01007387 */ /* 0x0005e20000100800 */
[----:B------:R-:W-:Y:S01]  /*1e90*/  ULOP3.LUT UR8, UR15, 0x10000, URZ, 0xfc, !UPT ;  /* 0x000100000f087892 */ /* 0x000fe2000f8efc3f */
[----:B------:R-:W-:Y:S01]  /*1ea0*/  CS2R R4, SRZ ;  /* 0x0000000000047805 */ /* 0x000fe2000001ff00 */
[----:B------:R-:W-:Y:S01]  /*1eb0*/  ULOP3.LUT UR6, UR6, 0x10000, URZ, 0xfc, !UPT ;  /* 0x0001000006067892 */ /* 0x000fe2000f8efc3f */
[----:B------:R2:W-:Y:S01]  /*1ec0*/  STL [R1+0x64], RZ ;  /* 0x000064ff01007387 */ /* 0x0005e20000100800 */
[----:B------:R-:W-:Y:S01]  /*1ed0*/  ISETP.NE.AND P1, PT, RZ, UR7, PT ;  /* 0x00000007ff007c0c */ /* 0x000fe2000bf25270 */
[----:B------:R-:W-:Y:S01]  /*1ee0*/  ULEA UR8, UR5, UR8, 0x8 ;  /* 0x0000000805087291 */ /* 0x000fe2000f8e403f */
[----:B------:R-:W-:Y:S01]  /*1ef0*/  CS2R R6, SRZ ;  /* 0x0000000000067805 */ /* 0x000fe2000001ff00 */
[----:B------:R2:W-:Y:S01]  /*1f00*/  STL [R1+0x60], RZ ;  /* 0x000060ff01007387 */ /* 0x0005e20000100800 */
[----:B------:R-:W-:Y:S01]  /*1f10*/  ULEA UR10, UR5, UR6, 0x9 ;  /* 0x00000006050a7291 */ /* 0x000fe2000f8e483f */
[----:B------:R-:W-:Y:S01]  /*1f20*/  CS2R R8, SRZ ;  /* 0x0000000000087805 */ /* 0x000fe2000001ff00 */
[----:B------:R-:W-:Y:S01]  /*1f30*/  UMOV UR9, 0xc0000010 ;  /* 0xc000001000097882 */ /* 0x000fe20000000000 */
[----:B------:R2:W-:Y:S01]  /*1f40*/  STL [R1+0x5c], RZ ;  /* 0x00005cff01007387 */ /* 0x0005e20000100800 */
[----:B------:R-:W-:Y:S01]  /*1f50*/  UMOV UR11, 0xc0000010 ;  /* 0xc0000010000b7882 */ /* 0x000fe20000000000 */
[----:B------:R-:W-:Y:S01]  /*1f60*/  UMOV UR6, 0x1 ;  /* 0x0000000100067882 */ /* 0x000fe20000000000 */
[----:B------:R-:W-:Y:S01]  /*1f70*/  CS2R R10, SRZ ;  /* 0x00000000000a7805 */ /* 0x000fe2000001ff00 */
[----:B------:R2:W-:Y:S01]  /*1f80*/  STL [R1+0x58], RZ ;  /* 0x000058ff01007387 */ /* 0x0005e20000100800 */
[----:B------:R-:W-:Y:S01]  /*1f90*/  CS2R R12, SRZ ;  /* 0x00000000000c7805 */ /* 0x000fe2000001ff00 */
[----:B------:R-:W-:Y:S01]  /*1fa0*/  QGMMA.64x256x32.F32.E4M3.E4M3 R24, gdesc[UR8], RZ, !UPT, gsb0 ;  /* 0x03e00000081879f3 */ /* 0x000fe2000c0008ff */
        /* <DEDUP_REMOVED lines=55> */
[----:B------:R-:W-:Y:S01]  /*2320*/  CS2R R224, SRZ ;  /* 0x0000000000e07805 */ /* 0x000fe2000001ff00 */
[----:B------:R-:W-:Y:S01]  /*2330*/  IMAD.MOV.U32 R226, RZ, RZ, RZ ;  /* 0x000000ffffe27224 */ /* 0x000fe200078e00ff */
[----:B------:R2:W-:Y:S04]  /*2340*/  STL [R1+0x1c], RZ ;  /* 0x00001cff01007387 */ /* 0x0005e80000100800 */
[----:B------:R2:W-:Y:S04]  /*2350*/  STL [R1+0x18], RZ ;  /* 0x000018ff01007387 */ /* 0x0005e80000100800 */
[----:B------:R2:W-:Y:S04]  /*2360*/  STL [R1+0x14], RZ ;  /* 0x000014ff01007387 */ /* 0x0005e80000100800 */
[----:B------:R2:W-:Y:S04]  /*2370*/  STL [R1+0x10], RZ ;  /* 0x000010ff01007387 */ /* 0x0005e80000100800 */
[----:B------:R2:W-:Y:S04]  /*2380*/  STL [R1+0xc], RZ ;  /* 0x00000cff01007387 */ /* 0x0005e80000100800 */
[----:B------:R2:W-:Y:S04]  /*2390*/  STL [R1+0x8], RZ ;  /* 0x000008ff01007387 */ /* 0x0005e80000100800 */
[----:B------:R2:W-:Y:S04]  /*23a0*/  STL [R1+0x4], RZ ;  /* 0x000004ff01007387 */ /* 0x0005e80000100800 */
[----:B------:R2:W-:Y:S01]  /*23b0*/  STL [R1], RZ ;  /* 0x000000ff01007387 */ /* 0x0005e20000100800 */
[----:B------:R-:W-:Y:S05]  /*23c0*/  @!P1 BRA `(.L_x_22) ;  /* 0x0000000800809947 */ /* 0x000fea0003800000 */
[----:B------:R-:W-:Y:S02]  /*23d0*/  WARPGROUP.DEPBAR.LE gsb0, 0x0 ;  /* 0x00008000000079c5 */ /* 0x000fe40000010000 */
[----:B------:R-:W-:-:S01]  /*23e0*/  FADD R227, RZ, R122 ;  /* 0x0000007affe37221 */ /* 0x000fc20000000000 */
[----:B------:R-:W-:Y:S01]  /*23f0*/  FADD R226, RZ, R24 ;  /* 0x00000018ffe27221 */ /* 0x000fe20000000000 */
[----:B------:R-:W-:-:S01]  /*2400*/  FADD R225, RZ, R25 ;  /* 0x00000019ffe17221 */ /* 0x000fc20000000000 */
[----:B------:R-:W-:Y:S01]  /*2410*/  FADD R224, RZ, R26 ;  /* 0x0000001affe07221 */ /* 0x000fe20000000000 */
[----:B------:R-:W-:-:S01]  /*2420*/  FADD R223, RZ, R27 ;  /* 0x0000001bffdf7221 */ /* 0x000fc20000000000 */
[----:B------:R0:W-:Y:S01]  /*2430*/  STL [R1], R227 ;  /* 0x000000e301007387 */ /* 0x0001e20000100800 */
[----:B------:R-:W-:-:S01]  /*2440*/  FADD R222, RZ, R28 ;  /* 0x0000001cffde7221 */ /* 0x000fc20000000000 */
[----:B------:R-:W-:Y:S01]  /*2450*/  FADD R221, RZ, R29 ;  /* 0x0000001dffdd7221 */ /* 0x000fe20000000000 */
[----:B------:R-:W-:-:S01]  /*2460*/  FADD R220, RZ, R30 ;  /* 0x0000001effdc7221 */ /* 0x000fc20000000000 */
[----:B------:R-:W-:Y:S01]  /*2470*/  FADD R219, RZ, R31 ;  /* 0x0000001fffdb7221 */ /* 0x000fe20000000000 */
[----:B------:R-:W-:-:S01]  /*2480*/  FADD R218, RZ, R32 ;  /* 0x00000020ffda7221 */ /* 0x000fc20000000000 */
[----:B------:R-:W-:Y:S01]  /*2490*/  FADD R217, RZ, R33 ;  /* 0x00000021ffd97221 */ /* 0x000fe20000000000 */
[----:B------:R-:W-:-:S01]  /*24a0*/  FADD R216, RZ, R34 ;  /* 0x00000022ffd87221 */ /* 0x000fc20000000000 */
[----:B------:R-:W-:Y:S01]  /*24b0*/  FADD R215, RZ, R35 ;  /* 0x00000023ffd77221 */ /* 0x000fe20000000000 */
[----:B------:R-:W-:-:S01]  /*24c0*/  FADD R214, RZ, R36 ;  /* 0x00000024ffd67221 */ /* 0x000fc20000000000 */
[----:B0-----:R-:W-:Y:S01]  /*24d0*/  FADD R227, RZ, R123 ;  /* 0x0000007bffe37221 */ /* 0x001fe20000000000 */
[----:B------:R-:W-:-:S01]  /*24e0*/  FADD R213, RZ, R37 ;  /* 0x00000025ffd57221 */ /* 0x000fc20000000000 */
[----:B------:R-:W-:Y:S01]  /*24f0*/  FADD R212, RZ, R38 ;  /* 0x00000026ffd47221 */ /* 0x000fe20000000000 */
[----:B------:R-:W-:-:S01]  /*2500*/  FADD R211, RZ, R39 ;  /* 0x00000027ffd37221 */ /* 0x000fc20000000000 */
[----:B------:R-:W-:Y:S01]  /*2510*/  FADD R210, RZ, R40 ;  /* 0x00000028ffd27221 */ /* 0x000fe20000000000 */
[----:B------:R0:W-:Y:S01]  /*2520*/  STL [R1+0x4], R227 ;  /* 0x000004e301007387 */ /* 0x0001e20000100800 */
        /* <DEDUP_REMOVED lines=93> */
[----:B------:R-:W-:Y:S01]  /*2b00*/  UMOV UR6, URZ ;  /* 0x0000003f00067c82 */ /* 0x000fe20008000000 */
[----:B0-----:R-:W-:-:S05]  /*2b10*/  FADD R227, RZ, R130 ;  /* 0x00000082ffe37221 */ /* 0x001fca0000000000 */
[----:B------:R0:W-:Y:S02]  /*2b20*/  STL [R1+0x20], R227 ;  /* 0x000020e301007387 */ /* 0x0001e40000100800 */
        /* <DEDUP_REMOVED lines=42> */
.L_x_22:
[----:B------:R-:W-:-:S04]  /*2dd0*/  UIADD3 UR16, UR5, 0x1, URZ ;  /* 0x0000000105107890 */ /* 0x000fc8000fffe03f */
[----:B------:R-:W-:-:S04]  /*2de0*/  UISETP.NE.AND UP0, UPT, UR16, 0x5, UPT ;  /* 0x000000051000788c */ /* 0x000fc8000bf05270 */
[----:B------:R-:W-:Y:S02]  /*2df0*/  USEL UR8, URZ, 0x1, UP0 ;  /* 0x000000013f087887 */ /* 0x000fe40008000000 */
[----:B------:R-:W-:Y:S02]  /*2e00*/  USEL UR16, UR16, URZ, UP0 ;  /* 0x0000003f10107287 */ /* 0x000fe40008000000 */
[----:B------:R-:W-:-:S06]  /*2e10*/  ULOP3.LUT UR8, UR4, UR8, URZ, 0x3c, !UPT ;  /* 0x0000000804087292 */ /* 0x000fcc000f8e3c3f */
[----:B0-----:R-:W-:Y:S01]  /*2e20*/  IMAD.U32 R227, RZ, RZ, UR8 ;  /* 0x00000008ffe37e24 */ /* 0x001fe2000f8e00ff */
[----:B------:R-:W-:-:S06]  /*2e30*/  UMOV UR8, 0x1 ;  /* 0x0000000100087882 */ /* 0x000fcc0000000000 */
.L_x_17:
[----:B------:R-:W-:-:S04]  /*2e40*/  UISETP.LT.AND UP0, UPT, UR12, 0x1, UPT ;  /* 0x000000010c00788c */ /* 0x000fc8000bf01270 */
[----:B------:R-:W-:-:S04]  /*2e50*/  USEL UR9, UR12, 0x1, UP0 ;  /* 0x000000010c097887 */ /* 0x000fc80008000000 */
[----:B------:R-:W-:-:S04]  /*2e60*/  UIADD3 UR9, UR12, -UR9, URZ ;  /* 0x800000090c097290 */ /* 0x000fc8000fffe03f */
[----:B------:R-:W-:-:S06]  /*2e70*/  UISETP.GE.AND UP0, UPT, UR9, 0x1, UPT ;  /* 0x000000010900788c */ /* 0x000fcc000bf06270 */
[----:B------:R-:W-:-:S13]  /*2e80*/  PLOP3.LUT P1, PT, PT, PT, UP0, 0x80, 0x0 ;  /* 0x000000000000781c */ /* 0x000fda0003f2f008 */
[----:B------:R-:W-:Y:S05]  /*2e90*/  @!P1 BRA `(.L_x_23) ;  /* 0x0000001000809947 */ /* 0x000fea0003800000 */
[----:B------:R-:W-:Y:S01]  /*2ea0*/  IMAD.U32 R228, RZ, RZ, UR9 ;  /* 0x00000009ffe47e24 */ /* 0x000fe2000f8e00ff */
[----:B------:R-:W-:Y:S01]  /*2eb0*/  UMOV UR17, UR5 ;  /* 0x0000000500117c82 */ /* 0x000fe20008000000 */
[----:B------:R-:W-:-:S05]  /*2ec0*/  ULDC UR24, c[0x0][0x50c] ;  /* 0x0001430000187ab9 */ /* 0x000fca0000000800 */
.L_x_31:
[----:B------:R-:W-:-:S06]  /*2ed0*/  UISETP.NE.AND UP0, UPT, UR22, 0x3, UPT ;  /* 0x000000031600788c */ /* 0x000fcc000bf05270 */
[----:B------:R-:W-:-:S13]  /*2ee0*/  PLOP3.LUT P2, PT, PT, PT, UP0, 0x80, 0x0 ;  /* 0x000000000000781c */ /* 0x000fda0003f4f008 */
[----:B01---5:R-:W-:Y:S05]  /*2ef0*/  @!P2 BRA `(.L_x_24) ;  /* 0x000000000004a947 */ /* 0x023fea0003800000 */
[----:B------:R-:W-:Y:S01]  /*2f00*/  BPT.TRAP 0x1 ;  /* 0x000000040000795c */ /* 0x000fe20000300000 */
.L_x_24:
[----:B------:R-:W0:Y:S01]  /*2f10*/  S2UR UR9, SR_CgaCtaId ;  /* 0x00000000000979c3 */ /* 0x000e220000008800 */
[----:B------:R-:W-:Y:S01]  /*2f20*/  UMOV UR14, 0x400 ;  /* 0x00000400000e7882 */ /* 0x000fe20000000000 */
[----:B------:R-:W-:Y:S01]  /*2f30*/  SHF.L.U32 R229, R227, 0x1f, RZ ;  /* 0x0000001fe3e57819 */ /* 0x000fe200000006ff */
[----:B0-----:R-:W-:-:S04]  /*2f40*/  ULEA UR14, UR9, UR14, 0x18 ;  /* 0x0000000e090e7291 */ /* 0x001fc8000f8ec03f */
[----:B------:R-:W-:-:S09]  /*2f50*/  ULEA UR9, UR16, UR14, 0x3 ;  /* 0x0000000e10097291 */ /* 0x000fd2000f8e183f */
[----:B------:R0:W1:Y:S01]  /*2f60*/  SYNCS.PHASECHK.TRANS64.TRYWAIT P1, [UR9], R229 ;  /* 0x000000e5ff0075a7 */ /* 0x0000620008020149 */
[----:B------:R-:W-:Y:S05]  /*2f70*/  @!P2 BRA `(.L_x_25) ;  /* 0x000000000004a947 */ /* 0x000fea0003800000 */
[----:B------:R-:W-:Y:S01]  /*2f80*/  BPT.TRAP 0x1 ;  /* 0x000000040000795c */ /* 0x000fe20000300000 */
.L_x_25:
[----:B-1----:R-:W-:Y:S05]  /*2f90*/  @P1 BRA `(.L_x_26) ;  /* 0x0000000000081947 */ /* 0x002fea0003800000 */
[----:B------:R-:W1:Y:S02]  /*2fa0*/  SYNCS.PHASECHK.TRANS64.TRYWAIT P1, [UR9], R229 ;  /* 0x000000e5ff0075a7 */ /* 0x000e640008020149 */
[----:B-1----:R-:W-:Y:S05]  /*2fb0*/  @!P1 BRA `(.L_x_27) ;  /* 0x000000d000989947 */ /* 0x002fea0003800000 */
.L_x_26:
[----:B------:R-:W-:Y:S01]  /*2fc0*/  UIADD3 UR9, UR14, 0x5100, URZ ;  /* 0x000051000e097890 */ /* 0x000fe2000fffe03f */
[----:B------:R-:W-:Y:S01]  /*2fd0*/  WARPGROUP.ARRIVE ;  /* 0x00000000000079c5 */ /* 0x000fe20000000000 */
[----:B------:R-:W-:Y:S02]  /*2fe0*/  UISETP.NE.AND UP0, UPT, UR7, URZ, UPT ;  /* 0x0000003f0700728c */ /* 0x000fe4000bf05270 */
[----:B------:R-:W-:Y:S02]  /*2ff0*/  USHF.R.U32.HI UR9, URZ, 0x4, UR9 ;  /* 0x000000043f097899 */ /* 0x000fe40008011609 */
[----:B------:R-:W-:Y:S02]  /*3000*/  USEL UR8, UR8, URZ, !UP0 ;  /* 0x0000003f08087287 */ /* 0x000fe4000c000000 */
[----:B------:R-:W-:Y:S02]  /*3010*/  ULOP3.LUT UR9, UR9, 0x3fff, URZ, 0xc0, !UPT ;  /* 0x00003fff09097892 */ /* 0x000fe4000f8ec03f */
[----:B------:R-:W-:-:S02]  /*3020*/  ULOP3.LUT UR7, UR15, 0x10000, URZ, 0xfc, !UPT ;  /* 0x000100000f077892 */ /* 0x000fc4000f8efc3f */
[----:B------:R-:W-:Y:S02]  /*3030*/  ULOP3.LUT UR9, UR9, 0x10000, URZ, 0xfc, !UPT ;  /* 0x0001000009097892 */ /* 0x000fe4000f8efc3f */
[----:B------:R-:W-:Y:S02]  /*3040*/  UISETP.NE.U32.AND UP0, UPT, UR8, URZ, UPT ;  /* 0x0000003f0800728c */ /* 0x000fe4000bf05070 */
[----:B------:R-:W-:Y:S02]  /*3050*/  ULEA UR8, UR16, UR7, 0x8 ;  /* 0x0000000710087291 */ /* 0x000fe4000f8e403f */
[----:B------:R-:W-:Y:S01]  /*3060*/  ULEA UR10, UR16, UR9, 0x9 ;  /* 0x00000009100a7291 */ /* 0x000fe2000f8e483f */
[----:B------:R-:W-:Y:S02]  /*3070*/  UMOV UR11, 0xc0000010 ;  /* 0xc0000010000b7882 */ /* 0x000fe40000000000 */
[----:B------:R-:W-:Y:S01]  /*3080*/  UMOV UR9, 0xc0000010 ;  /* 0xc000001000097882 */ /* 0x000fe20000000000 */
[----:B------:R-:W-:-:S05]  /*3090*/  UIADD3 UR6, UR6, 0x1, URZ ;  /* 0x0000000106067890 */ /* 0x000fca000fffe03f */
[----:B------:R-:W-:Y:S01]  /*30a0*/  QGMMA.64x256x32.F32.E4M3.E4M3 R24, gdesc[UR8], R24, UP0, gsb0 ;  /* 0x03e00000081879f3 */ /* 0x000fe2000b800818 */
[----:B------:R-:W-:-:S04]  /*30b0*/  UISETP.NE.AND UP0, UPT, UR6, UR24, UPT ;  /* 0x000000180600728c */ /* 0x000fc8000bf05270 */
[----:B------:R-:W-:-:S06]  /*30c0*/  USEL UR7, URZ, 0x1, UP0 ;  /* 0x000000013f077887 */ /* 0x000fcc0008000000 */
[----:B------:R-:W-:Y:S01]  /*30d0*/  ISETP.NE.AND P1, PT, RZ, UR7, PT ;  /* 0x00000007ff007c0c */ /* 0x000fe2000bf25270 */
[----:B------:R-:W-:-:S12]  /*30e0*/  WARPGROUP.DEPBAR.LE gsb0, 0x1 ;  /* 0x00008000000079c5 */ /* 0x000fd80000010100 */
[----:B------:R-:W-:Y:S05]  /*30f0*/  @!P1 BRA `(.L_x_28) ;  /* 0x0000000c00809947 */ /* 0x000fea0003800000 */
[----:B------:R-:W-:Y:S02]  /*3100*/  WARPGROUP.DEPBAR.LE gsb0, 0x0 ;  /* 0x00008000000079c5 */ /* 0x000fe40000010000 */
[----:B------:R-:W-:-:S01]  /*3110*/  FADD R226, R24, R226 ;  /* 0x000000e218e27221 */ /* 0x000fc20000000000 */
[----:B------:R-:W-:Y:S01]  /*3120*/  FADD R225, R25, R225 ;  /* 0x000000e119e17221 */ /* 0x000fe20000000000 */
[----:B------:R1:W-:Y:S01]  /*3130*/  STL [R1+0x8c], R227 ;  /* 0x00008ce301007387 */ /* 0x0003e20000100800 */
[----:B------:R-:W-:-:S01]  /*3140*/  FADD R224, R26, R224 ;  /* 0x000000e01ae07221 */ /* 0x000fc20000000000 */
[----:B------:R-:W-:Y:S01]  /*3150*/  FADD R223, R27, R223 ;  /* 0x000000df1bdf7221 */ /* 0x000fe20000000000 */
[----:B------:R-:W-:-:S01]  /*3160*/  FADD R222, R28, R222 ;  /* 0x000000de1cde7221 */ /* 0x000fc20000000000 */
[----:B------:R-:W-:Y:S01]  /*3170*/  FADD R221, R29, R221 ;  /* 0x000000dd1ddd7221 */ /* 0x000fe20000000000 */
[----:B-1----:R-:W3:Y:S04]  /*3180*/  LDL.LU R227, [R1+0x30] ;  /* 0x0000300001e37983 */ /* 0x002ee80000300800 */
[----:B------:R1:W-:Y:S01]  /*3190*/  STL [R1+0x90], R226 ;  /* 0x000090e201007387 */ /* 0x0003e20000100800 */
[----:B------:R-:W-:-:S01]  /*31a0*/  FADD R220, R30, R220 ;  /* 0x000000dc1edc7221 */ /* 0x000fc20000000000 */
[----:B------:R-:W-:-:S02]  /*31b0*/  FADD R219, R31, R219 ;  /* 0x000000db1fdb7221 */ /* 0x000fc40000000000 */
[----:B-1----:R-:W4:Y:S04]  /*31c0*/  LDL.LU R226, [R1+0x2c] ;  /* 0x00002c0001e27983 */ /* 0x002f280000300800 */
[----:B------:R1:W-:Y:S01]  /*31d0*/  STL [R1+0x94], R225 ;  /* 0x000094e101007387 */ /* 0x0003e20000100800 */
[----:B------:R-:W-:-:S03]  /*31e0*/  FADD R218, R32, R218 ;  /* 0x000000da20da7221 */ /* 0x000fc60000000000 */
[----:B-1----:R-:W2:Y:S04]  /*31f0*/  LDL.LU R225, [R1+0x28] ;  /* 0x0000280001e17983 */ /* 0x002ea80000300800 */
        /* <DEDUP_REMOVED lines=9> */
[----:B------:R1:W-:Y:S04]  /*3290*/  STL [R1+0xa4], R221 ;  /* 0x0000a4dd01007387 */ /* 0x0003e80000100800 */
        /* <DEDUP_REMOVED lines=12> */
[----:B-1----:R-:W2:Y:S01]  /*3360*/  LDL.LU R215, [R1] ;  /* 0x0000000001d77983 */ /* 0x002ea20000300800 */
[----:B------:R-:W-:-:S01]  /*3370*/  FADD R214, R36, R214 ;  /* 0x000000d624d67221 */ /* 0x000fc20000000000 */
[----:B------:R-:W-:Y:S01]  /*3380*/  FADD R213, R37, R213 ;  /* 0x000000d525d57221 */ /* 0x000fe20000000000 */
[----:B------:R-:W-:-:S01]  /*3390*/  FADD R212, R38, R212 ;  /* 0x000000d426d47221 */ /* 0x000fc20000000000 */
[----:B------:R-:W-:Y:S01]  /*33a0*/  FADD R211, R39, R211 ;  /* 0x000000d327d37221 */ /* 0x000fe20000000000 */
[----:B------:R-:W-:-:S01]  /*33b0*/  FADD R210, R40, R210 ;  /* 0x000000d228d27221 */ /* 0x000fc20000000000 */
[----:B------:R-:W-:Y:S01]  /*33c0*/  STL [R1+0xc0], R214 ;  /* 0x0000c0d601007387 */ /* 0x000fe20000100800 */
        /* <DEDUP_REMOVED lines=11> */
[----:B------:R1:W-:Y:S01]  /*3480*/  STL [R1+0xcc], R211 ;  /* 0x0000ccd301007387 */ /* 0x0003e20000100800 */
[----:B------:R-:W-:-:S01]  /*3490*/  FADD R200, R50, R200 ;  /* 0x000000c832c87221 */ /* 0x000fc20000000000 */
[----:B------:R-:W-:Y:S01]  /*34a0*/  FADD R199, R51, R199 ;  /* 0x000000c733c77221 */ /* 0x000fe20000000000 */
        /* <DEDUP_REMOVED lines=69> */
[----:B-----5:R-:W-:Y:S01]  /*3900*/  FADD R0, R121, R0 ;  /* 0x0000000079007221 */ /* 0x020fe20000000000 */
[----:B---3--:R-:W-:-:S01]  /*3910*/  FADD R227, R134, R227 ;  /* 0x000000e386e37221 */ /* 0x008fc20000000000 */
[----:B----4-:R-:W-:Y:S01]  /*3920*/  FADD R226, R133, R226 ;  /* 0x000000e285e27221 */ /* 0x010fe20000000000 */
[----:B--2---:R-:W-:-:S01]  /*3930*/  FADD R225, R132, R225 ;  /* 0x000000e184e17221 */ /* 0x004fc20000000000 */
        /* <DEDUP_REMOVED lines=9> */
[----:B------:R-:W-:-:S05]  /*39d0*/  FADD R215, R122, R215 ;  /* 0x000000d77ad77221 */ /* 0x000fca0000000000 */
[----:B------:R2:W-:Y:S04]  /*39e0*/  STL [R1], R215 ;  /* 0x000000d701007387 */ /* 0x0005e80000100800 */
[----:B------:R3:W-:Y:S04]  /*39f0*/  STL [R1+0x4], R216 ;  /* 0x000004d801007387 */ /* 0x0007e80000100800 */
        /* <DEDUP_REMOVED lines=8> */
[----:B-1----:R-:W4:Y:S04]  /*3a80*/  LDL.LU R211, [R1+0x34] ;  /* 0x0000340001d37983 */ /* 0x002f280000300800 */
[----:B------:R1:W-:Y:S04]  /*3a90*/  STL [R1+0x28], R225 ;  /* 0x000028e101007387 */ /* 0x0003e80000100800 */
[----:B------:R-:W4:Y:S04]  /*3aa0*/  LDL.LU R212, [R1+0x38] ;  /* 0x0000380001d47983 */ /* 0x000f280000300800 */
[----:B------:R1:W-:Y:S04]  /*3ab0*/  STL [R1+0x2c], R226 ;  /* 0x00002ce201007387 */ /* 0x0003e80000100800 */
[----:B------:R-:W4:Y:S04]  /*3ac0*/  LDL.LU R213, [R1+0x3c] ;  /* 0x00003c0001d57983 */ /* 0x000f280000300800 */
[----:B------:R1:W-:Y:S04]  /*3ad0*/  STL [R1+0x30], R227 ;  /* 0x000030e301007387 */ /* 0x0003e80000100800 */
[----:B------:R-:W4:Y:S04]  /*3ae0*/  LDL.LU R214, [R1+0x40] ;  /* 0x0000400001d67983 */ /* 0x000f280000300800 */
[----:B--2---:R-:W2:Y:S04]  /*3af0*/  LDL.LU R215, [R1+0x44] ;  /* 0x0000440001d77983 */ /* 0x004ea80000300800 */
[----:B---3--:R-:W3:Y:S04]  /*3b00*/  LDL.LU R216, [R1+0x48] ;  /* 0x0000480001d87983 */ /* 0x008ee80000300800 */
[----:B----4-:R-:W4:Y:S04]  /*3b10*/  LDL.LU R217, [R1+0x4c] ;  /* 0x00004c0001d97983 */ /* 0x010f280000300800 */
[----:B0-----:R-:W4:Y:S04]  /*3b20*/  LDL.LU R218, [R1+0x50] ;  /* 0x0000500001da7983 */ /* 0x001f280000300800 */
[----:B------:R-:W4:Y:S04]  /*3b30*/  LDL.LU R219, [R1+0x54] ;  /* 0x0000540001db7983 */ /* 0x000f280000300800 */
[----:B------:R-:W4:Y:S04]  /*3b40*/  LDL.LU R220, [R1+0x58] ;  /* 0x0000580001dc7983 */ /* 0x000f280000300800 */
[----:B------:R-:W4:Y:S04]  /*3b50*/  LDL.LU R221, [R1+0x5c] ;  /* 0x00005c0001dd7983 */ /* 0x000f280000300800 */
[----:B------:R-:W4:Y:S04]  /*3b60*/  LDL.LU R222, [R1+0x60] ;  /* 0x0000600001de7983 */ /* 0x000f280000300800 */
[----:B------:R-:W4:Y:S04]  /*3b70*/  LDL.LU R223, [R1+0x64] ;  /* 0x0000640001df7983 */ /* 0x000f280000300800 */
[----:B------:R-:W4:Y:S04]  /*3b80*/  LDL.LU R224, [R1+0x68] ;  /* 0x0000680001e07983 */ /* 0x000f280000300800 */
[----:B-1----:R-:W4:Y:S04]  /*3b90*/  LDL.LU R225, [R1+0x6c] ;  /* 0x00006c0001e17983 */ /* 0x002f280000300800 */
[----:B------:R-:W4:Y:S04]  /*3ba0*/  LDL.LU R226, [R1+0x70] ;  /* 0x0000700001e27983 */ /* 0x000f280000300800 */
[----:B------:R-:W4:Y:S01]  /*3bb0*/  LDL.LU R227, [R1+0x74] ;  /* 0x0000740001e37983 */ /* 0x000f220000300800 */
[----:B------:R-:W-:-:S05]  /*3bc0*/  FADD R211, R135, R211 ;  /* 0x000000d387d37221 */ /* 0x000fca0000000000 */
[----:B------:R0:W-:Y:S01]  /*3bd0*/  STL [R1+0x34], R211 ;  /* 0x000034d301007387 */ /* 0x0001e20000100800 */
[----:B------:R-:W-:-:S03]  /*3be0*/  FADD R212, R136, R212 ;  /* 0x000000d488d47221 */ /* 0x000fc60000000000 */
[----:B0-----:R1:W5:Y:S01]  /*3bf0*/  LDL.LU R211, [R1+0xcc] ;  /* 0x0000cc0001d37983 */ /* 0x0013620000300800 */
[----:B------:R-:W-:-:S03]  /*3c00*/  FADD R213, R137, R213 ;  /* 0x000000d589d57221 */ /* 0x000fc60000000000 */
[----:B------:R0:W-:Y:S01]  /*3c10*/  STL [R1+0x38], R212 ;  /* 0x000038d401007387 */ /* 0x0001e20000100800 */
[----:B------:R-:W-:-:S01]  /*3c20*/  FADD R214, R138, R214 ;  /* 0x000000d68ad67221 */ /* 0x000fc20000000000 */
[----:B--2---:R-:W-:Y:S02]  /*3c30*/  FADD R215, R139, R215 ;  /* 0x000000d78bd77221 */ /* 0x004fe40000000000 */
[----:B0-----:R1:W5:Y:S01]  /*3c40*/  LDL.LU R212, [R1+0xc8] ;  /* 0x0000c80001d47983 */ /* 0x0013620000300800 */
[----:B---3--:R-:W-:-:S03]  /*3c50*/  FADD R216, R140, R216 ;  /* 0x000000d88cd87221 */ /* 0x008fc60000000000 */
[----:B------:R0:W-:Y:S01]  /*3c60*/  STL [R1+0x3c], R213 ;  /* 0x00003cd501007387 */ /* 0x0001e20000100800 */
[----:B----4-:R-:W-:-:S03]  /*3c70*/  FADD R217, R141, R217 ;  /* 0x000000d98dd97221 */ /* 0x010fc60000000000 */
[----:B0-----:R1:W5:Y:S01]  /*3c80*/  LDL.LU R213, [R1+0xc4] ;  /* 0x0000c40001d57983 */ /* 0x0013620000300800 */
[----:B------:R-:W-:-:S03]  /*3c90*/  FADD R218, R142, R218 ;  /* 0x000000da8eda7221 */ /* 0x000fc60000000000 */
[----:B------:R0:W-:Y:S01]  /*3ca0*/  STL [R1+0x40], R214 ;  /* 0x000040d601007387 */ /* 0x0001e20000100800 */
[----:B------:R-:W-:-:S01]  /*3cb0*/  FADD R219, R143, R219 ;  /* 0x000000db8fdb7221 */ /* 0x000fc20000000000 */
[----:B------:R-:W-:Y:S02]  /*3cc0*/  FADD R220, R144, R220 ;  /* 0x000000dc90dc7221 */ /* 0x000fe40000000000 */
[----:B0-----:R1:W5:Y:S04]  /*3cd0*/  LDL.LU R214, [R1+0xc0] ;  /* 0x0000c00001d67983 */ /* 0x0013680000300800 */
[----:B------:R0:W-:Y:S01]  /*3ce0*/  STL [R1+0x44], R215 ;  /* 0x000044d701007387 */ /* 0x0001e20000100800 */
[----:B------:R-:W-:-:S01]  /*3cf0*/  FADD R221, R145, R221 ;  /* 0x000000dd91dd7221 */ /* 0x000fc20000000000 */
[----:B------:R-:W-:-:S02]  /*3d00*/  FADD R222, R146, R222 ;  /* 0x000000de92de7221 */ /* 0x000fc40000000000 */
[----:B0-----:R1:W5:Y:S04]  /*3d10*/  LDL.LU R215, [R1+0xbc] ;  /* 0x0000bc0001d77983 */ /* 0x0013680000300800 */
[----:B------:R0:W-:Y:S01]  /*3d20*/  STL [R1+0x48], R216 ;  /* 0x000048d801007387 */ /* 0x0001e20000100800 */
[----:B------:R-:W-:-:S03]  /*3d30*/  FADD R223, R147, R223 ;  /* 0x000000df93df7221 */ /* 0x000fc60000000000 */
        /* <DEDUP_REMOVED lines=13> */
[----:B------:R0:W-:Y:S04]  /*3e10*/  STL [R1+0x5c], R221 ;  /* 0x00005cdd01007387 */ /* 0x0001e80000100800 */
        /* <DEDUP_REMOVED lines=12> */
[----:B0-----:R1:W5:Y:S01]  /*3ee0*/  LDL.LU R227, [R1+0x8c] ;  /* 0x00008c0001e37983 */ /* 0x0013620000300800 */
[----:B------:R-:W-:-:S05]  /*3ef0*/  UMOV UR6, URZ ;  /* 0x0000003f00067c82 */ /* 0x000fca0008000000 */
.L_x_28:
[----:B------:R-:W-:Y:S05]  /*3f00*/  @!P2 BRA `(.L_x_29) ;  /* 0x000000000004a947 */ /* 0x000fea0003800000 */
[----:B------:R-:W-:Y:S01]  /*3f10*/  BPT.TRAP 0x1 ;  /* 0x000000040000795c */ /* 0x000fe20000300000 */
.L_x_29:
[----:B-----5:R3:W-:Y:S04]  /*3f20*/  STL [R1+0x8c], R0 ;  /* 0x00008c0001007387 */ /* 0x0207e80000100800 */
[----:B---3--:R-:W3:Y:S01]  /*3f30*/  LDL R0, [R1+0x78] ;  /* 0x0000780001007983 */ /* 0x008ee20000100800 */
[----:B0-----:R-:W-:-:S05]  /*3f40*/  IMAD.U32 R229, RZ, RZ, UR17 ;  /* 0x00000011ffe57e24 */ /* 0x001fca000f8e00ff */
[----:B------:R-:W-:-:S05]  /*3f50*/  @P0 LEA R229, R229, UR14, 0x3 ;  /* 0x0000000ee5e50c11 */ /* 0x000fca000f8e18ff */
[----:B------:R-:W-:Y:S01]  /*3f60*/  @P0 VIADD R229, R229, 0x28 ;  /* 0x00000028e5e50836 */ /* 0x000fe20000000000 */
[----:B------:R-:W-:-:S06]  /*3f70*/  UISETP.GT.U32.AND UP0, UPT, UR13, 0x1, UPT ;  /* 0x000000010d00788c */ /* 0x000fcc000bf04070 */
[----:B------:R-:W-:Y:S02]  /*3f80*/  PLOP3.LUT P1, PT, PT, PT, UP0, 0x80, 0x0 ;  /* 0x000000000000781c */ /* 0x000fe40003f2f008 */
[----:B---3--:R-:W-:Y:S02]  /*3f90*/  @P0 PRMT R229, R0, 0x654, R229 ;  /* 0x0000065400e50816 */ /* 0x008fe400000000e5 */
[----:B------:R0:W5:Y:S02]  /*3fa0*/  LDL.LU R0, [R1+0x8c] ;  /* 0x00008c0001007983 */ /* 0x0001640000300800 */
[----:B------:R0:W-:Y:S07]  /*3fb0*/  @P0 SYNCS.ARRIVE.TRANS64.RED.A1T0 RZ, [R229+URZ], RZ ;  /* 0x000000ffe5ff09a7 */ /* 0x0001ee000810043f */
[----:B------:R-:W-:Y:S05]  /*3fc0*/  @P1 BRA `(.L_x_30) ;  /* 0x0000000000041947 */ /* 0x000fea0003800000 */
[----:B------:R-:W-:Y:S01]  /*3fd0*/  BPT.TRAP 0x1 ;  /* 0x000000040000795c */ /* 0x000fe20000300000 */
.L_x_30:
[----:B------:R-:W-:Y:S01]  /*3fe0*/  UIADD3 UR16, UR16, 0x1, URZ ;  /* 0x0000000110107890 */ /* 0x000fe2000fffe03f */
[C---:B------:R-:W-:Y:S01]  /*3ff0*/  ISETP.GT.AND P1, PT, R228.reuse, 0x1, PT ;  /* 0x00000001e400780c */ /* 0x040fe20003f24270 */
[----:B------:R-:W-:Y:S01]  /*4000*/  UIADD3 UR17, UR17, 0x1, URZ ;  /* 0x0000000111117890 */ /* 0x000fe2000fffe03f */
[----:B------:R-:W-:Y:S01]  /*4010*/  VIADD R228, R228, 0xffffffff ;  /* 0xffffffffe4e47836 */ /* 0x000fe20000000000 */
[----:B------:R-:W-:Y:S02]  /*4020*/  UISETP.NE.AND UP0, UPT, UR16, 0x5, UPT ;  /* 0x000000051000788c */ /* 0x000fe4000bf05270 */
[----:B------:R-:W-:Y:S02]  /*4030*/  UISETP.NE.AND UP1, UPT, UR17, 0x5, UPT ;  /* 0x000000051100788c */ /* 0x000fe4000bf25270 */
[----:B------:R-:W-:Y:S02]  /*4040*/  USEL UR8, URZ, 0x1, UP0 ;  /* 0x000000013f087887 */ /* 0x000fe40008000000 */
[----:B------:R-:W-:-:S02]  /*4050*/  USEL UR16, UR16, URZ, UP0 ;  /* 0x0000003f10107287 */ /* 0x000fc40008000000 */
[----:B------:R-:W-:Y:S02]  /*4060*/  USEL UR17, UR17, URZ, UP1 ;  /* 0x0000003f11117287 */ /* 0x000fe40008800000 */
[----:B------:R-:W-:Y:S01]  /*4070*/  LOP3.LUT R227, R227, UR8, RZ, 0x3c, !PT ;  /* 0x00000008e3e37c12 */ /* 0x000fe2000f8e3cff */
[----:B------:R-:W-:Y:S01]  /*4080*/  UMOV UR8, 0x1 ;  /* 0x0000000100087882 */ /* 0x000fe20000000000 */
[----:B------:R-:W-:Y:S08]  /*4090*/  @P1 BRA `(.L_x_31) ;  /* 0xffffffec008c1947 */ /* 0x000ff0000383ffff */
.L_x_23:
[----:B------:R-:W-:-:S04]  /*40a0*/  UISETP.NE.AND UP0, UPT, UR6, URZ, UPT ;  /* 0x0000003f0600728c */ /* 0x000fc8000bf05270 */
[----:B------:R-:W-:-:S06]  /*40b0*/  USEL UR6, URZ, 0x1, !UP0 ;  /* 0x000000013f067887 */ /* 0x000fcc000c000000 */
[----:B------:R-:W-:-:S13]  /*40c0*/  ISETP.NE.AND P1, PT, RZ, UR6, PT ;  /* 0x00000006ff007c0c */ /* 0x000fda000bf25270 */
[----:B------:R-:W-:Y:S05]  /*40d0*/  @!P1 BRA `(.L_x_32) ;  /* 0x0000000c00dc9947 */ /* 0x000fea0003800000 */
[----:B------:R-:W3:Y:S04]  /*40e0*/  LDL.LU R227, [R1+0x74] ;  /* 0x0000740001e37983 */ /* 0x000ee80000300800 */
[----:B---3--:R3:W-:Y:S04]  /*40f0*/  STL [R1+0x8c], R227 ;  /* 0x00008ce301007387 */ /* 0x0087e80000100800 */
[----:B---3--:R-:W3:Y:S04]  /*4100*/  LDL.LU R227, [R1+0x70] ;  /* 0x0000700001e37983 */ /* 0x008ee80000300800 */
        /* <DEDUP_REMOVED lines=55> */
[----:B---3--:R-:W3:Y:S01]  /*4480*/  LDL.LU R227, [R1] ;  /* 0x0000000001e37983 */ /* 0x008ee20000300800 */
[----:B------:R-:W-:-:S02]  /*4490*/  WARPGROUP.DEPBAR.LE gsb0, 0x0 ;  /* 0x00008000000079c5 */ /* 0x000fc40000010000 */
[----:B------:R-:W-:Y:S01]  /*44a0*/  FADD R226, R24, R226 ;  /* 0x000000e218e27221 */ /* 0x000fe20000000000 */
        /* <DEDUP_REMOVED lines=96> */
[----:B-----5:R-:W-:Y:S01]  /*4ab0*/  FADD R0, R121, R0 ;  /* 0x0000000079007221 */ /* 0x020fe20000000000 */
[----:B---3--:R-:W-:-:S05]  /*4ac0*/  FADD R227, R122, R227 ;  /* 0x000000e37ae37221 */ /* 0x008fca0000000000 */
[----:B------:R3:W-:Y:S04]  /*4ad0*/  STL [R1], R227 ;  /* 0x000000e301007387 */ /* 0x0007e80000100800 */
[----:B---3--:R-:W3:Y:S02]  /*4ae0*/  LDL.LU R227, [R1+0xfc] ;  /* 0x0000fc0001e37983 */ /* 0x008ee40000300800 */
[----:B---3--:R-:W-:-:S05]  /*4af0*/  FADD R227, R123, R227 ;  /* 0x000000e37be37221 */ /* 0x008fca0000000000 */
[----:B------:R3:W-:Y:S04]  /*4b00*/  STL [R1+0x4], R227 ;  /* 0x000004e301007387 */ /* 0x0007e80000100800 */
        /* <DEDUP_REMOVED lines=83> */
[----:B------:R3:W-:Y:S02]  /*5040*/  STL [R1+0x74], R227 ;  /* 0x000074e301007387 */ /* 0x0007e40000100800 */
.L_x_32:
[----:B------:R-:W-:Y:S02]  /*5050*/  WARPGROUP.DEPBAR.LE gsb0, 0x0 ;  /* 0x00008000000079c5 */ /* 0x000fe40000010000 */
[----:B------:R-:W4:Y:S02]  /*5060*/  LDC R24, c[0x0][0x28c] ;  /* 0x0000a300ff187b82 */ /* 0x000f240000000800 */
[----:B----4-:R-:W-:-:S13]  /*5070*/  ISETP.GE.AND P1, PT, R24, 0x1, PT ;  /* 0x000000011800780c */ /* 0x010fda0003f26270 */
[----:B------:R-:W-:Y:S05]  /*5080*/  @!P1 BRA `(.L_x_33) ;  /* 0x00000000005c9947 */ /* 0x000fea0003800000 */
[----:B------:R-:W-:-:S06]  /*5090*/  UISETP.NE.AND UP0, UPT, UR22, 0x3, UPT ;  /* 0x000000031600788c */ /* 0x000fcc000bf05270 */
[----:B------:R-:W-:-:S13]  /*50a0*/  PLOP3.LUT P1, PT, PT, PT, UP0, 0x80, 0x0 ;  /* 0x000000000000781c */ /* 0x000fda0003f2f008 */
[----:B------:R-:W-:Y:S05]  /*50b0*/  @!P1 BRA `(.L_x_34) ;  /* 0x0000000000049947 */ /* 0x000fea0003800000 */
[----:B------:R-:W-:Y:S01]  /*50c0*/  BPT.TRAP 0x1 ;  /* 0x000000040000795c */ /* 0x000fe20000300000 */
.L_x_34:
[----:B------:R-:W-:Y:S04]  /*50d0*/  BSSY B0, `(.L_x_35) ;  /* 0x000000e000007945 */ /* 0x000fe80003800000 */
[----:B------:R-:W-:Y:S05]  /*50e0*/  @!P0 BRA `(.L_x_36) ;  /* 0x0000000000308947 */ /* 0x000fea0003800000 */
[----:B---3--:R-:W3:Y:S01]  /*50f0*/  LDL R227, [R1+0x78] ;  /* 0x0000780001e37983 */ /* 0x008ee20000100800 */
[----:B------:R-:W-:-:S04]  /*5100*/  UISETP.LT.AND UP0, UPT, UR12, 0x1, UPT ;  /* 0x000000010c00788c */ /* 0x000fc8000bf01270 */
[----:B------:R-:W-:-:S04]  /*5110*/  USEL UR8, UR12, 0x1, UP0 ;  /* 0x000000010c087887 */ /* 0x000fc80008000000 */
[----:B------:R-:W-:-:S04]  /*5120*/  UIADD3 UR8, UR5, UR12, -UR8 ;  /* 0x0000000c05087290 */ /* 0x000fc8000fffe808 */
[----:B------:R-:W-:-:S04]  /*5130*/  UIMAD.WIDE.U32 UR6, UR8, -0x33333333, URZ ;  /* 0xcccccccd080678a5 */ /* 0x000fc8000f8e003f */
[----:B------:R-:W-:-:S04]  /*5140*/  USHF.R.U32.HI UR6, URZ, 0x2, UR7 ;  /* 0x000000023f067899 */ /* 0x000fc80008011607 */
[----:B------:R-:W-:-:S04]  /*5150*/  UIMAD UR8, UR6, -0x5, UR8 ;  /* 0xfffffffb060878a4 */ /* 0x000fc8000f8e0208 */
[----:B------:R-:W-:-:S04]  /*5160*/  ULEA UR8, UR8, UR14, 0x3 ;  /* 0x0000000e08087291 */ /* 0x000fc8000f8e183f */
[----:B------:R-:W-:-:S06]  /*5170*/  UIADD3 UR8, UR8, 0x28, URZ ;  /* 0x0000002808087890 */ /* 0x000fcc000fffe03f */
[----:B------:R-:W-:-:S05]  /*5180*/  IMAD.U32 R24, RZ, RZ, UR8 ;  /* 0x00000008ff187e24 */ /* 0x000fca000f8e00ff */
[----:B---3--:R-:W-:-:S04]  /*5190*/  PRMT R24, R227, 0x654, R24 ;  /* 0x00000654e3187816 */ /* 0x008fc80000000018 */
[----:B------:R4:W-:Y:S03]  /*51a0*/  SYNCS.ARRIVE.TRANS64.RED.A1T0 RZ, [R24+URZ], RZ ;  /* 0x000000ff18ff79a7 */ /* 0x0009e6000810043f */
.L_x_36:
[----:B------:R-:W-:Y:S05]  /*51b0*/  BSYNC B0 ;  /* 0x0000000000007941 */ /* 0x000fea0003800000 */
.L_x_35:
[----:B------:R-:W-:-:S06]  /*51c0*/  UISETP.GT.U32.AND UP0, UPT, UR13, 0x1, UPT ;  /* 0x000000010d00788c */ /* 0x000fcc000bf04070 */
[----:B------:R-:W-:-:S13]  /*51d0*/  PLOP3.LUT P1, PT, PT, PT, UP0, 0x80, 0x0 ;  /* 0x000000000000781c */ /* 0x000fda0003f2f008 */
[----:B------:R-:W-:Y:S05]  /*51e0*/  @P1 BRA `(.L_x_33) ;  /* 0x0000000000041947 */ /* 0x000fea0003800000 */
[----:B------:R-:W-:Y:S01]  /*51f0*/  BPT.TRAP 0x1 ;  /* 0x000000040000795c */ /* 0x000fe20000300000 */
.L_x_33:
[----:B------:R0:W-:Y:S01]  /*5200*/  STL [R1+0x90], R2 ;  /* 0x0000900201007387 */ /* 0x0001e20000100800 */
[----:B------:R-:W1:Y:S01]  /*5210*/  LDC R28, c[0x0][0x288] ;  /* 0x0000a200ff1c7b82 */ /* 0x000e620000000800 */
[----:B------:R-:W-:Y:S02]  /*5220*/  UIADD3 UR9, UR12, UR5, URZ ;  /* 0x000000050c097290 */ /* 0x000fe4000fffe03f */
[----:B-----5:R2:W-:Y:S01]  /*5230*/  STL [R1+0x8c], R0 ;  /* 0x00008c0001007387 */ /* 0x0205e20000100800 */
[----:B------:R-:W-:Y:S01]  /*5240*/  USHF.R.S32.HI UR10, URZ, 0x1f, UR23 ;  /* 0x0000001f3f0a7899 */ /* 0x000fe20008011417 */
[----:B------:R-:W-:Y:S01]  /*5250*/  ULDC.64 UR14, c[0x0][0x5d0] ;  /* 0x00017400000e7ab9 */ /* 0x000fe20000000a00 */
[----:B------:R-:W-:Y:S01]  /*5260*/  ULDC UR11, c[0x0][0x284] ;  /* 0x0000a100000b7ab9 */ /* 0x000fe20000000800 */
[----:B0-----:R-:W4:Y:S01]  /*5270*/  S2R R2, SR_TID.X ;  /* 0x0000000000027919 */ /* 0x001f220000002100 */
[----:B--2---:R-:W2:Y:S04]  /*5280*/  LDL.LU R0, [R1+0x84] ;  /* 0x0000840001007983 */ /* 0x004ea80000300800 */
[----:B---3--:R-:W3:Y:S01]  /*5290*/  LDL.LU R227, [R1+0x88] ;  /* 0x0000880001e37983 */ /* 0x008ee20000300800 */
[----:B------:R-:W-:-:S02]  /*52a0*/  UISETP.GT.U32.AND UP0, UPT, UR9, 0x4, UPT ;  /* 0x000000040900788c */ /* 0x000fc4000bf04070 */
[----:B------:R-:W-:Y:S01]  /*52b0*/  UISETP.GE.U32.AND UP1, UPT, UR12, 0x5, UPT ;  /* 0x000000050c00788c */ /* 0x000fe2000bf26070 */
[--C-:B----4-:R-:W-:Y:S02]  /*52c0*/  SHF.R.U32.HI R24, RZ, 0x2, R2.reuse ;  /* 0x00000002ff187819 */ /* 0x110fe40000011602 */
[----:B------:R-:W-:Y:S02]  /*52d0*/  LOP3.LUT R26, R2, 0x60, RZ, 0xc0, !PT ;  /* 0x00000060021a7812 */ /* 0x000fe400078ec0ff */
[----:B------:R-:W-:Y:S02]  /*52e0*/  SHF.R.U32.HI R27, RZ, 0x7, R2 ;  /* 0x00000007ff1b7819 */ /* 0x000fe40000011602 */
[----:B------:R-:W-:Y:S02]  /*52f0*/  LOP3.LUT R25, R24, 0x7, RZ, 0xc0, !PT ;  /* 0x0000000718197812 */ /* 0x000fe400078ec0ff */
[----:B------:R-:W-:Y:S02]  /*5300*/  SHF.R.U32.HI R26, RZ, 0x1, R26 ;  /* 0x00000001ff1a7819 */ /* 0x000fe4000001161a */
[----:B------:R-:W-:-:S02]  /*5310*/  LOP3.LUT R24, R27, 0x1, RZ, 0xc0, !PT ;  /* 0x000000011b187812 */ /* 0x000fc400078ec0ff */
[----:B------:R-:W-:-:S03]  /*5320*/  IADD3 R29, RZ, -R26, -R25 ;  /* 0x8000001aff1d7210 */ /* 0x000fc60007ffe819 */
[C---:B------:R-:W-:Y:S02]  /*5330*/  IMAD.SHL.U32 R30, R24.reuse, 0x40, RZ ;  /* 0x00000040181e7824 */ /* 0x040fe400078e00ff */
[----:B------:R-:W-:Y:S02]  /*5340*/  IMAD R29, R24, -0x40, R29 ;  /* 0xffffffc0181d7824 */ /* 0x000fe400078e021d */
[----:B------:R-:W-:Y:S02]  /*5350*/  IMAD.SHL.U32 R24, R2, 0x2, RZ ;  /* 0x0000000202187824 */ /* 0x000fe400078e00ff */
[----:B--2---:R-:W-:-:S03]  /*5360*/  IMAD.SHL.U32 R35, R0, 0x100, RZ ;  /* 0x0000010000237824 */ /* 0x004fc600078e00ff */
[----:B------:R-:W-:Y:S02]  /*5370*/  LOP3.LUT R32, R24, 0x6, RZ, 0xc0, !PT ;  /* 0x0000000618207812 */ /* 0x000fe400078ec0ff */
[----:B------:R-:W-:Y:S02]  /*5380*/  LOP3.LUT R24, R2, 0x3, RZ, 0xc0, !PT ;  /* 0x0000000302187812 */ /* 0x000fe400078ec0ff */
[----:B------:R0:W5:Y:S01]  /*5390*/  LDL.LU R2, [R1+0x90] ;  /* 0x0000900001027983 */ /* 0x0001620000300800 */
[----:B------:R-:W-:Y:S01]  /*53a0*/  PRMT R32, R32, 0x6540, R0 ;  /* 0x0000654020207816 */ /* 0x000fe20000000000 */
[----:B------:R-:W-:Y:S01]  /*53b0*/  UIMAD UR5, UR10, UR14, URZ ;  /* 0x0000000e0a0572a4 */ /* 0x000fe2000f8e023f */
[----:B------:R-:W-:Y:S01]  /*53c0*/  LOP3.LUT R27, R30, 0x40, R25, 0xe2, !PT ;  /* 0x000000401e1b7812 */ /* 0x000fe200078ee219 */
[----:B------:R0:W5:Y:S01]  /*53d0*/  LDL.LU R0, [R1+0x8c] ;  /* 0x00008c0001007983 */ /* 0x0001620000300800 */
[----:B-1----:R-:W-:Y:S01]  /*53e0*/  IMAD R34, R24, -0x2, R28 ;  /* 0xfffffffe18227824 */ /* 0x002fe200078e021c */
[----:B------:R-:W-:Y:S01]  /*53f0*/  ISETP.GE.AND P1, PT, R35, R28, PT ;  /* 0x0000001c2300720c */ /* 0x000fe20003f26270 */
[----:B---3--:R-:W-:Y:S01]  /*5400*/  IMAD.SHL.U32 R28, R227, 0x80, RZ ;  /* 0x00000080e31c7824 */ /* 0x008fe200078e00ff */
[----:B------:R-:W-:Y:S01]  /*5410*/  UISETP.LT.U32.AND UP0, UPT, UR12, 0x5, UP0 ;  /* 0x000000050c00788c */ /* 0x000fe20008701070 */
[----:B------:R-:W-:-:S03]  /*5420*/  SHF.R.S32.HI R33, RZ, 0x1f, R32 ;  /* 0x0000001fff217819 */ /* 0x000fc60000011420 */
[C---:B------:R-:W-:Y:S01]  /*5430*/  ISETP.GE.OR P1, PT, R28.reuse, UR11, P1 ;  /* 0x0000000b1c007c0c */ /* 0x040fe20008f26670 */
[----:B------:R-:W-:Y:S01]  /*5440*/  UIMAD UR8, UR23, UR15, UR5 ;  /* 0x0000000f170872a4 */ /* 0x000fe2000f8e0205 */
[----:B------:R-:W-:Y:S01]  /*5450*/  IMAD.U32 R25, RZ, RZ, UR14 ;  /* 0x0000000eff197e24 */ /* 0x000fe2000f8e00ff */
[----:B------:R-:W-:Y:S02]  /*5460*/  UIMAD.WIDE.U32 UR6, UR9, -0x33333333, URZ ;  /* 0xcccccccd090678a5 */ /* 0x000fe4000f8e003f */
[----:B------:R-:W-:Y:S01]  /*5470*/  USEL UR5, URZ, 0x1, !UP0 ;  /* 0x000000013f057887 */ /* 0x000fe2000c000000 */
[----:B------:R-:W-:Y:S01]  /*5480*/  IMAD.WIDE.U32 R24, R25, UR23, R32 ;  /* 0x0000001719187c25 */ /* 0x000fe2000f8e0020 */
[----:B------:R-:W-:Y:S02]  /*5490*/  USHF.R.U32.HI UR6, URZ, 0x2, UR7 ;  /* 0x000000023f067899 */ /* 0x000fe40008011607 */
[----:B------:R-:W-:Y:S01]  /*54a0*/  ULOP3.LUT UR4, UR4, UR5, URZ, 0x3c, !UPT ;  /* 0x0000000504047292 */ /* 0x000fe2000f8e3c3f */
[----:B------:R-:W-:Y:S01]  /*54b0*/  IMAD.WIDE R30, R227, 0x80, RZ ;  /* 0x00000080e31e7825 */ /* 0x000fe200078e02ff */
[----:B------:R-:W-:Y:S01]  /*54c0*/  UIMAD UR5, UR6, -0x5, UR9 ;  /* 0xfffffffb060578a4 */ /* 0x000fe2000f8e0209 */
[----:B------:R-:W-:Y:S01]  /*54d0*/  IADD3 R38, -R28, UR11, R29 ;  /* 0x0000000b1c267c10 */ /* 0x000fe2000fffe11d */
[----:B------:R-:W-:Y:S01]  /*54e0*/  @UP1 ULOP3.LUT UR4, UR4, 0x1, UR6, 0x78, !UPT ;  /* 0x0000000104041892 */ /* 0x000fe2000f8e7806 */
[----:B------:R-:W-:Y:S01]  /*54f0*/  VIADD R25, R25, UR8 ;  /* 0x0000000819197c36 */ /* 0x000fe20008000000 */
[----:B------:R-:W-:Y:S01]  /*5500*/  LOP3.LUT R39, R30, R27, R26, 0xfe, !PT ;  /* 0x0000001b1e277212 */ /* 0x000fe200078efe1a */
[----:B------:R-:W-:-:S02]  /*5510*/  IMAD.IADD R35, R34, 0x1, -R35 ;  /* 0x0000000122237824 */ /* 0x000fc400078e0a23 */
[----:B------:R-:W-:Y:S01]  /*5520*/  IMAD.MOV.U32 R34, RZ, RZ, -0x1 ;  /* 0xffffffffff227424 */ /* 0x000fe200078e00ff */
[----:B0-----:R-:W-:Y:S06]  /*5530*/  @P1 BRA `(.L_x_37) ;  /* 0x0000008c00981947 */ /* 0x001fec0003800000 */
[----:B------:R-:W0:Y:S01]  /*5540*/  LDC.64 R28, c[0x0][0x5c8] ;  /* 0x00017200ff1c7b82 */ /* 0x000e220000000a00 */
[----:B------:R-:W-:Y:S01]  /*5550*/  ULDC.64 UR6, c[0x0][0x5c0] ;  /* 0x0001700000067ab9 */ /* 0x000fe20000000a00 */
[----:B------:R-:W-:Y:S01]  /*5560*/  BSSY B0, `(.L_x_37) ;  /* 0x00008e3000007945 */ /* 0x000fe20003800000 */
[-C--:B0-----:R-:W-:Y:S02]  /*5570*/  IMAD R26, R31, R28.reuse, RZ ;  /* 0x0000001c1f1a7224 */ /* 0x081fe400078e02ff */
[----:B------:R-:W-:-:S04]  /*5580*/  IMAD.WIDE.U32 R24, R39, R28, R24 ;  /* 0x0000001c27187225 */ /* 0x000fc800078e0018 */
[----:B------:R-:W-:Y:S01]  /*5590*/  IMAD R27, R39, R29, R26 ;  /* 0x0000001d271b7224 */ /* 0x000fe200078e021a */
[----:B------:R-:W-:Y:S02]  /*55a0*/  LEA R26, P1, R28, R24, 0x3 ;  /* 0x000000181c1a7211 */ /* 0x000fe400078218ff */
[----:B------:R-:W-:Y:S01]  /*55b0*/  IADD3 R24, P2, R24, UR6, RZ ;  /* 0x0000000618187c10 */ /* 0x000fe2000ff5e0ff */
[----:B------:R-:W-:Y:S01]  /*55c0*/  IMAD.IADD R27, R25, 0x1, R27 ;  /* 0x00000001191b7824 */ /* 0x000fe200078e021b */
[----:B------:R-:W-:-:S04]  /*55d0*/  IADD3 R26, P4, R26, UR6, RZ ;  /* 0x000000061a1a7c10 */ /* 0x000fc8000ff9e0ff */
[----:B------:R-:W-:Y:S02]  /*55e0*/  LEA.HI.X R28, R28, R27, R29, 0x3, P1 ;  /* 0x0000001b1c1c7211 */ /* 0x000fe400008f1c1d */
[----:B------:R-:W-:Y:S02]  /*55f0*/  FSETP.NEU.AND P1, PT, RZ, UR21, PT ;  /* 0x00000015ff007c0b */ /* 0x000fe4000bf2d000 */
[----:B------:R-:W-:Y:S02]  /*5600*/  IADD3.X R25, R27, UR7, RZ, P2, !PT ;  /* 0x000000071b197c10 */ /* 0x000fe400097fe4ff */
[----:B------:R-:W-:-:S09]  /*5610*/  IADD3.X R27, R28, UR7, RZ, P4, !PT ;  /* 0x000000071c1b7c10 */ /* 0x000fd2000a7fe4ff */
[----:B------:R-:W-:Y:S05]  /*5620*/  @!P1 BRA `(.L_x_38) ;  /* 0x0000006800d89947 */ /* 0x000fea0003800000 */
[----:B------:R-:W-:Y:S01]  /*5630*/  ULDC.64 UR8, c[0x0][0x5b8] ;  /* 0x00016e0000087ab9 */ /* 0x000fe20000000a00 */
[----:B------:R-:W-:Y:S01]  /*5640*/  ISETP.GE.AND P1, PT, R38, 0x1, PT ;  /* 0x000000012600780c */ /* 0x000fe20003f26270 */
[----:B------:R-:W-:Y:S02]  /*5650*/  UIMAD UR6, UR10, UR8, URZ ;  /* 0x000000080a0672a4 */ /* 0x000fe4000f8e023f */
[----:B------:R-:W-:Y:S01]  /*5660*/  IMAD.U32 R29, RZ, RZ, UR8 ;  /* 0x00000008ff1d7e24 */ /* 0x000fe2000f8e00ff */
[----:B------:R-:W-:Y:S01]  /*5670*/  BSSY B1, `(.L_x_39) ;  /* 0x000000f000017945 */ /* 0x000fe20003800000 */
[----:B------:R-:W-:Y:S01]  /*5680*/  ISETP.LT.OR P5, PT, R35, 0x1, !P1 ;  /* 0x000000012300780c */ /* 0x000fe20004fa1670 */
[----:B------:R-:W-:Y:S02]  /*5690*/  UIMAD UR6, UR23, UR9, UR6 ;  /* 0x00000009170672a4 */ /* 0x000fe4000f8e0206 */
[----:B------:R-:W-:Y:S01]  /*56a0*/  IMAD.WIDE.U32 R32, R29, UR23, R32 ;  /* 0x000000171d207c25 */ /* 0x000fe2000f8e0020 */
[----:B------:R-:W-:-:S03]  /*56b0*/  ULDC.64 UR8, c[0x0][0x5a8] ;  /* 0x00016a0000087ab9 */ /* 0x000fc60000000a00 */
[----:B------:R-:W-:Y:S01]  /*56c0*/  VIADD R33, R33, UR6 ;  /* 0x0000000621217c36 */ /* 0x000fe20008000000 */
[----:B------:R-:W-:Y:S02]  /*56d0*/  ULDC.64 UR6, c[0x0][0x5b0] ;  /* 0x00016c0000067ab9 */ /* 0x000fe40000000a00 */
[----:B------:R-:W-:Y:S02]  /*56e0*/  IMAD R36, R31, UR6, RZ ;  /* 0x000000061f247c24 */ /* 0x000fe4000f8e02ff */
[----:B------:R-:W-:-:S04]  /*56f0*/  IMAD.WIDE.U32 R28, R39, UR6, R32 ;  /* 0x00000006271c7c25 */ /* 0x000fc8000f8e0020 */
[--C-:B------:R-:W-:Y:S01]  /*5700*/  IMAD R37, R39, UR7, R36.reuse ;  /* 0x0000000727257c24 */ /* 0x100fe2000f8e0224 */
[----:B------:R-:W-:Y:S02]  /*5710*/  IADD3 R28, P2, R28, UR8, RZ ;  /* 0x000000081c1c7c10 */ /* 0x000fe4000ff5e0ff */
[----:B------:R-:W-:Y:S02]  /*5720*/  PRMT R36, RZ, 0x7610, R36 ;  /* 0x00007610ff247816 */ /* 0x000fe40000000024 */
[----:B------:R-:W-:Y:S01]  /*5730*/  IADD3.X R29, R29, UR9, R37, P2, !PT ;  /* 0x000000091d1d7c10 */ /* 0x000fe200097fe425 */
[----:B------:R-:W-:Y:S08]  /*5740*/  @P5 BRA `(.L_x_40) ;  /* 0x0000000000045947 */ /* 0x000ff00003800000 */
[----:B------:R0:W5:Y:S02]  /*5750*/  LDG.E.U8 R36, desc[UR18][R28.64] ;  /* 0x000000121c247981 */ /* 0x000164000c1e1100 */
.L_x_40:
[----:B------:R-:W-:Y:S05]  /*5760*/  BSYNC B1 ;  /* 0x0000000000017941 */ /* 0x000fea0003800000 */
.L_x_39:
[----:B-----5:R-:W-:Y:S01]  /*5770*/  LOP3.LUT R36, R36, 0xff, RZ, 0xc0, !PT ;  /* 0x000000ff24247812 */ /* 0x020fe200078ec0ff */
[----:B------:R-:W-:Y:S01]  /*5780*/  BSSY B1, `(.L_x_41) ;  /* 0x000000b000017945 */ /* 0x000fe20003800000 */
[----:B------:R-:W-:Y:S02]  /*5790*/  ISETP.LT.OR P4, PT, R35, 0x2, !P1 ;  /* 0x000000022300780c */ /* 0x000fe40004f81670 */
[----:B------:R-:W-:-:S05]  /*57a0*/  F2FP.F16.E4M3.UNPACK_B R36, R36 ;  /* 0x00000024ff24723e */ /* 0x000fca00020006ff */
[----:B------:R-:W-:-:S05]  /*57b0*/  HADD2.F32 R36, -RZ, R36.H0_H0 ;  /* 0x20000024ff247230 */ /* 0x000fca0000004100 */
[----:B------:R-:W-:Y:S01]  /*57c0*/  FMUL R37, R36, UR21 ;  /* 0x0000001524257c20 */ /* 0x000fe20008400000 */
[----:B------:R-:W-:-:S03]  /*57d0*/  PRMT R36, RZ, 0x7610, R36 ;  /* 0x00007610ff247816 */ /* 0x000fc60000000024 */
[----:B------:R-:W-:-:S05]  /*57e0*/  FFMA R37, R226, UR20, R37 ;  /* 0x00000014e2257c23 */ /* 0x000fca0008000025 */
[----:B------:R-:W-:-:S05]  /*57f0*/  F2FP.SATFINITE.E4M3.F32.PACK_AB_MERGE_C R37, RZ, R37, RZ ;  /* 0x00000025ff25723e */ /* 0x000fca00048070ff */
[----:B------:R1:W-:Y:S01]  /*5800*/  @!P5 STG.E.U8 desc[UR18][R24.64], R37 ;  /* 0x000000251800d986 */ /* 0x0003e2000c101112 */
[----:B------:R-:W-:Y:S05]  /*5810*/  @P4 BRA `(.L_x_42) ;  /* 0x0000000000044947 */ /* 0x000fea0003800000 */
[----:B------:R2:W5:Y:S02]  /*5820*/  LDG.E.U8 R36, desc[UR18][R28.64+0x1] ;  /* 0x000001121c247981 */ /* 0x000564000c1e1100 */
.L_x_42:
[----:B------:R-:W-:Y:S05]  /*5830*/  BSYNC B1 ;  /* 0x0000000000017941 */ /* 0x000fea0003800000 */
.L_x_41:
[----:B-----5:R-:W-:Y:S01]  /*5840*/  LOP3.LUT R36, R36, 0xff, RZ, 0xc0, !PT ;  /* 0x000000ff24247812 */ /* 0x020fe200078ec0ff */
[----:B------:R-:W-:Y:S01]  /*5850*/  BSSY B1, `(.L_x_43) ;  /* 0x0000013000017945 */ /* 0x000fe20003800000 */
[----:B-1----:R-:W-:Y:S02]  /*5860*/  IADD3 R37, P2, R39, 0x8, RZ ;  /* 0x0000000827257810 */ /* 0x002fe40007f5e0ff */
[----:B------:R-:W-:-:S03]  /*5870*/  F2FP.F16.E4M3.UNPACK_B R36, R36 ;  /* 0x00000024ff24723e */ /* 0x000fc600020006ff */
[----:B------:R-:W-:Y:S01]  /*5880*/  IMAD.X R30, RZ, RZ, R31, P2 ;  /* 0x000000ffff1e7224 */ /* 0x000fe200010e061f */
[----:B------:R-:W-:Y:S01]  /*5890*/  ISETP.GE.AND P2, PT, R38, 0x9, PT ;  /* 0x000000092600780c */ /* 0x000fe20003f46270 */
[----:B------:R-:W-:Y:S02]  /*58a0*/  HADD2.F32 R36, -RZ, R36.H0_H0 ;  /* 0x20000024ff247230 */ /* 0x000fe40000004100 */
[----:B------:R-:W-:Y:S01]  /*58b0*/  IMAD R30, R30, UR6, RZ ;  /* 0x000000061e1e7c24 */ /* 0x000fe2000f8e02ff */
[----:B------:R-:W-:Y:S01]  /*58c0*/  ISETP.LT.OR P5, PT, R35, 0x1, !P2 ;  /* 0x000000012300780c */ /* 0x000fe200057a1670 */
[----:B------:R-:W-:-:S04]  /*58d0*/  IMAD.WIDE.U32 R32, R37, UR6, R32 ;  /* 0x0000000625207c25 */ /* 0x000fc8000f8e0020 */
[----:B------:R-:W-:Y:S01]  /*58e0*/  FMUL R36, R36, UR21 ;  /* 0x0000001524247c20 */ /* 0x000fe20008400000 */
[----:B------:R-:W-:-:S03]  /*58f0*/  IMAD R37, R37, UR7, R30 ;  /* 0x0000000725257c24 */ /* 0x000fc6000f8e021e */
[----:B------:R-:W-:Y:S01]  /*5900*/  FFMA R36, R225, UR20, R36 ;  /* 0x00000014e1247c23 */ /* 0x000fe20008000024 */
[----:B------:R-:W-:Y:S02]  /*5910*/  IADD3 R30, P6, R32, UR8, RZ ;  /* 0x00000008201e7c10 */ /* 0x000fe4000ffde0ff */
[----:B------:R-:W-:Y:S02]  /*5920*/  PRMT R32, RZ, 0x7610, R32 ;  /* 0x00007610ff207816 */ /* 0x000fe40000000020 */
[----:B------:R-:W-:Y:S02]  /*5930*/  F2FP.SATFINITE.E4M3.F32.PACK_AB_MERGE_C R39, RZ, R36, RZ ;  /* 0x00000024ff27723e */ /* 0x000fe400048070ff */
[----:B------:R-:W-:-:S03]  /*5940*/  IADD3.X R31, R33, UR9, R37, P6, !PT ;  /* 0x00000009211f7c10 */ /* 0x000fc6000b7fe425 */
[----:B------:R1:W-:Y:S01]  /*5950*/  @!P4 STG.E.U8 desc[UR18][R24.64+0x1], R39 ;  /* 0x000001271800c986 */ /* 0x0003e2000c101112 */
[----:B------:R-:W-:Y:S05]  /*5960*/  @P5 BRA `(.L_x_44) ;  /* 0x0000000000045947 */ /* 0x000fea0003800000 */
[----:B------:R3:W5:Y:S02]  /*5970*/  LDG.E.U8 R32, desc[UR18][R30.64] ;  /* 0x000000121e207981 */ /* 0x000764000c1e1100 */
.L_x_44:
[----:B------:R-:W-:Y:S05]  /*5980*/  BSYNC B1 ;  /* 0x0000000000017941 */ /* 0x000fea0003800000 */
.L_x_43:
        /* <DEDUP_REMOVED lines=12> */
.L_x_46:
[----:B------:R-:W-:Y:S05]  /*5a50*/  BSYNC B1 ;  /* 0x0000000000017941 */ /* 0x000fea0003800000 */
.L_x_45:
[----:B-----5:R-:W-:Y:S01]  /*5a60*/  LOP3.LUT R32, R32, 0xff, RZ, 0xc0, !PT ;  /* 0x000000ff20207812 */ /* 0x020fe200078ec0ff */
[----:B------:R-:W-:Y:S01]  /*5a70*/  BSSY B1, `(.L_x_47) ;  /* 0x000000b000017945 */ /* 0x000fe20003800000 */
[----:B------:R-:W-:Y:S02]  /*5a80*/  ISETP.LT.OR P5, PT, R35, 0x9, !P1 ;  /* 0x000000092300780c */ /* 0x000fe40004fa1670 */
[----:B------:R-:W-:-:S05]  /*5a90*/  F2FP.F16.E4M3.UNPACK_B R32, R32 ;  /* 0x00000020ff20723e */ /* 0x000fca00020006ff */
[----:B------:R-:W-:-:S05]  /*5aa0*/  HADD2.F32 R32, -RZ, R32.H0_H0 ;  /* 0x20000020ff207230 */ /* 0x000fca0000004100 */
[----:B------:R-:W-:-:S04]  /*5ab0*/  FMUL R32, R32, UR21 ;  /* 0x0000001520207c20 */ /* 0x000fc80008400000 */
[----:B------:R-:W-:-:S05]  /*5ac0*/  FFMA R32, R223, UR20, R32 ;  /* 0x00000014df207c23 */ /* 0x000fca0008000020 */
[----:B----4-:R-:W-:Y:S02]  /*5ad0*/  F2FP.SATFINITE.E4M3.F32.PACK_AB_MERGE_C R33, RZ, R32, RZ ;  /* 0x00000020ff21723e */ /* 0x010fe400048070ff */
[----:B------:R-:W-:-:S03]  /*5ae0*/  PRMT R32, RZ, 0x7610, R32 ;  /* 0x00007610ff207816 */ /* 0x000fc60000000020 */
[----:B------:R4:W-:Y:S01]  /*5af0*/  @!P4 STG.E.U8 desc[UR18][R26.64+0x1], R33 ;  /* 0x000001211a00c986 */ /* 0x0009e2000c101112 */
[----:B------:R-:W-:Y:S05]  /*5b00*/  @P5 BRA `(.L_x_48) ;  /* 0x0000000000045947 */ /* 0x000fea0003800000 */
[----:B------:R0:W5:Y:S02]  /*5b10*/  LDG.E.U8 R32, desc[UR18][R28.64+0x8] ;  /* 0x000008121c207981 */ /* 0x000164000c1e1100 */
.L_x_48:
[----:B------:R-:W-:Y:S05]  /*5b20*/  BSYNC B1 ;  /* 0x0000000000017941 */ /* 0x000fea0003800000 */
.L_x_47:
[----:B-----5:R-:W-:Y:S01]  /*5b30*/  LOP3.LUT R32, R32, 0xff, RZ, 0xc0, !PT ;  /* 0x000000ff20207812 */ /* 0x020fe200078ec0ff */
[----:B------:R-:W-:Y:S01]  /*5b40*/  BSSY B1, `(.L_x_49) ;  /* 0x000000b000017945 */ /* 0x000fe20003800000 */
[----:B------:R-:W-:Y:S02]  /*5b50*/  ISETP.LT.OR P4, PT, R35, 0xa, !P1 ;  /* 0x0000000a2300780c */ /* 0x000fe40004f81670 */
[----:B------:R-:W-:-:S05]  /*5b60*/  F2FP.F16.E4M3.UNPACK_B R32, R32 ;  /* 0x00000020ff20723e */ /* 0x000fca00020006ff */
[----:B------:R-:W-:-:S05]  /*5b70*/  HADD2.F32 R32, -RZ, R32.H0_H0 ;  /* 0x20000020ff207230 */ /* 0x000fca0000004100 */
[----:B----4-:R-:W-:Y:S01]  /*5b80*/  FMUL R33, R32, UR21 ;  /* 0x0000001520217c20 */ /* 0x010fe20008400000 */
[----:B------:R-:W-:-:S03]  /*5b90*/  PRMT R32, RZ, 0x7610, R32 ;  /* 0x00007610ff207816 */ /* 0x000fc60000000020 */
[----:B------:R-:W-:-:S05]  /*5ba0*/  FFMA R33, R222, UR20, R33 ;  /* 0x00000014de217c23 */ /* 0x000fca0008000021 */
[----:B------:R-:W-:-:S05]  /*5bb0*/  F2FP.SATFINITE.E4M3.F32.PACK_AB_MERGE_C R33, RZ, R33, RZ ;  /* 0x00000021ff21723e */ /* 0x000fca00048070ff */
[----:B------:R4:W-:Y:S01]  /*5bc0*/  @!P5 STG.E.U8 desc[UR18][R24.64+0x8], R33 ;  /* 0x000008211800d986 */ /* 0x0009e2000c101112 */
[----:B------:R-:W-:Y:S05]  /*5bd0*/  @P4 BRA `(.L_x_50) ;  /* 0x0000000000044947 */ /* 0x000fea0003800000 */
[----:B------:R0:W5:Y:S02]  /*5be0*/  LDG.E.U8 R32, desc[UR18][R28.64+0x9] ;  /* 0x000009121c207981 */ /* 0x000164000c1e1100 */
.L_x_50:
[----:B------:R-:W-:Y:S05]  /*5bf0*/  BSYNC B1 ;  /* 0x0000000000017941 */ /* 0x000fea0003800000 */
.L_x_49:
        /* <DEDUP_REMOVED lines=12> */
.L_x_52:
[----:B------:R-:W-:Y:S05]  /*5cc0*/  BSYNC B1 ;  /* 0x0000000000017941 */ /* 0x000fea0003800000 */
.L_x_51:
        /* <DEDUP_REMOVED lines=12> */
.L_x_54:
[----:B------:R-:W-:Y:S05]  /*5d90*/  BSYNC B1 ;  /* 0x0000000000017941 */ /* 0x000fea0003800000 */
.L_x_53:
        /* <DEDUP_REMOVED lines=12> */
.L_x_56:
[----:B------:R-:W-:Y:S05]  /*5e60*/  BSYNC B1 ;  /* 0x0000000000017941 */ /* 0x000fea0003800000 */
.L_x_55:
        /* <DEDUP_REMOVED lines=12> */
.L_x_58:
[----:B------:R-:W-:Y:S05]  /*5f30*/  BSYNC B1 ;  /* 0x0000000000017941 */ /* 0x000fea0003800000 */
.L_x_57:
        /* <DEDUP_REMOVED lines=12> */
.L_x_60:
[----:B------:R-:W-:Y:S05]  /*6000*/  BSYNC B1 ;  /* 0x0000000000017941 */ /* 0x000fea0003800000 */
.L_x_59:
        /* <DEDUP_REMOVED lines=12> */
.L_x_62:
[----:B------:R-:W-:Y:S05]  /*60d0*/  BSYNC B1 ;  /* 0x0000000000017941 */ /* 0x000fea0003800000 */
.L_x_61:
        /* <DEDUP_REMOVED lines=12> */
.L_x_64:
[----:B------:R-:W-:Y:S05]  /*61a0*/  BSYNC B1 ;  /* 0x0000000000017941 */ /* 0x000fea0003800000 */
.L_x_63:
        /* <DEDUP_REMOVED lines=12> */
.L_x_66:
[----:B------:R-:W-:Y:S05]  /*6270*/  BSYNC B1 ;  /* 0x0000000000017941 */ /* 0x000fea0003800000 */
.L_x_65:
        /* <DEDUP_REMOVED lines=12> */
.L_x_68:
[----:B------:R-:W-:Y:S05]  /*6340*/  BSYNC B1 ;  /* 0x0000000000017941 */ /* 0x000fea0003800000 */
.L_x_67:
        /* <DEDUP_REMOVED lines=12> */
.L_x_70:
[----:B------:R-:W-:Y:S05]  /*6410*/  BSYNC B1 ;  /* 0x0000000000017941 */ /* 0x000fea0003800000 */
.L_x_69:
        /* <DEDUP_REMOVED lines=12> */
.L_x_72:
[----:B------:R-:W-:Y:S05]  /*64e0*/  BSYNC B1 ;  /* 0x0000000000017941 */ /* 0x000fea0003800000 */
.L_x_71:
        /* <DEDUP_REMOVED lines=12> */
.L_x_74:
[----:B------:R-:W-:Y:S05]  /*65b0*/  BSYNC B1 ;  /* 0x0000000000017941 */ /* 0x000fea0003800000 */
.L_x_73:
        /* <DEDUP_REMOVED lines=12> */
.L_x_76:
[----:B------:R-:W-:Y:S05]  /*6680*/  BSYNC B1 ;  /* 0x0000000000017941 */ /* 0x000fea0003800000 */
.L_x_75:
        /* <DEDUP_REMOVED lines=12> */
.L_x_78:
[----:B------:R-:W-:Y:S05]  /*6750*/  BSYNC B1 ;  /* 0x0000000000017941 */ /* 0x000fea0003800000 */
.L_x_77:
        /* <DEDUP_REMOVED lines=12> */
.L_x_80:
[----:B------:R-:W-:Y:S05]  /*6820*/  BSYNC B1 ;  /* 0x0000000000017941 */ /* 0x000fea0003800000 */
.L_x_79:
        /* <DEDUP_REMOVED lines=12> */
.L_x_82:
[----:B------:R-:W-:Y:S05]  /*68f0*/  BSYNC B1 ;  /* 0x0000000000017941 */ /* 0x000fea0003800000 */
.L_x_81:
        /* <DEDUP_REMOVED lines=12> */
.L_x_84:
[----:B------:R-:W-:Y:S05]  /*69c0*/  BSYNC B1 ;  /* 0x0000000000017941 */ /* 0x000fea0003800000 */
.L_x_83:
        /* <DEDUP_REMOVED lines=12> */
.L_x_86:
[----:B------:R-:W-:Y:S05]  /*6a90*/  BSYNC B1 ;  /* 0x0000000000017941 */ /* 0x000fea0003800000 */
.L_x_85:
        /* <DEDUP_REMOVED lines=12> */
.L_x_88:
[----:B------:R-:W-:Y:S05]  /*6b60*/  BSYNC B1 ;  /* 0x0000000000017941 */ /* 0x000fea0003800000 */
.L_x_87:
        /* <DEDUP_REMOVED lines=12> */
.L_x_90:
[----:B------:R-:W-:Y:S05]  /*6c30*/  BSYNC B1 ;  /* 0x0000000000017941 */ /* 0x000fea0003800000 */
.L_x_89:
        /* <DEDUP_REMOVED lines=12> */
.L_x_92:
[----:B------:R-:W-:Y:S05]  /*6d00*/  BSYNC B1 ;  /* 0x0000000000017941 */ /* 0x000fea0003800000 */
.L_x_91:
        /* <DEDUP_REMOVED lines=12> */
.L_x_94:
[----:B------:R-:W-:Y:S05]  /*6dd0*/  BSYNC B1 ;  /* 0x0000000000017941 */ /* 0x000fea0003800000 */
.L_x_93:
        /* <DEDUP_REMOVED lines=12> */
.L_x_96:
[----:B------:R-:W-:Y:S05]  /*6ea0*/  BSYNC B1 ;  /* 0x0000000000017941 */ /* 0x000fea0003800000 */
.L_x_95:
        /* <DEDUP_REMOVED lines=12> */
.L_x_98:
[----:B------:R-:W-:Y:S05]  /*6f70*/  BSYNC B1 ;  /* 0x0000000000017941 */ /* 0x000fea0003800000 */
.L_x_97:
        /* <DEDUP_REMOVED lines=12> */
.L_x_100:
[----:B------:R-:W-:Y:S05]  /*7040*/  BSYNC B1 ;  /* 0x0000000000017941 */ /* 0x000fea0003800000 */
.L_x_99:
        /* <DEDUP_REMOVED lines=12> */
.L_x_102:
[----:B------:R-:W-:Y:S05]  /*7110*/  BSYNC B1 ;  /* 0x0000000000017941 */ /* 0x000fea0003800000 */
.L_x_101:
        /* <DEDUP_REMOVED lines=12> */
.L_x_104:
[----:B------:R-:W-:Y:S05]  /*71e0*/  BSYNC B1 ;  /* 0x0000000000017941 */ /* 0x000fea0003800000 */
.L_x_103:
        /* <DEDUP_REMOVED lines=12> */
.L_x_106:
[----:B------:R-:W-:Y:S05]  /*72b0*/  BSYNC B1 ;  /* 0x0000000000017941 */ /* 0x000fea0003800000 */
.L_x_105:
        /* <DEDUP_REMOVED lines=12> */
.L_x_108:
[----:B------:R-:W-:Y:S05]  /*7380*/  BSYNC B1 ;  /* 0x0000000000017941 */ /* 0x000fea0003800000 */
.L_x_107:
        /* <DEDUP_REMOVED lines=12> */
.L_x_110:
[----:B------:R-:W-:Y:S05]  /*7450*/  BSYNC B1 ;  /* 0x0000000000017941 */ /* 0x000fea0003800000 */
.L_x_109:
        /* <DEDUP_REMOVED lines=12> */
.L_x_112:
[----:B------:R-:W-:Y:S05]  /*7520*/  BSYNC B1 ;  /* 0x0000000000017941 */ /* 0x000fea0003800000 */
.L_x_111:
        /* <DEDUP_REMOVED lines=12> */
.L_x_114:
[----:B------:R-:W-:Y:S05]  /*75f0*/  BSYNC B1 ;  /* 0x0000000000017941 */ /* 0x000fea0003800000 */
.L_x_113:
        /* <DEDUP_REMOVED lines=12> */
.L_x_116:
[----:B------:R-:W-:Y:S05]  /*76c0*/  BSYNC B1 ;  /* 0x0000000000017941 */ /* 0x000fea0003800000 */
.L_x_115:
        /* <DEDUP_REMOVED lines=12> */
.L_x_118:
[----:B------:R-:W-:Y:S05]  /*7790*/  BSYNC B1 ;  /* 0x0000000000017941 */ /* 0x000fea0003800000 */
.L_x_117:
        /* <DEDUP_REMOVED lines=12> */
.L_x_120:
[----:B------:R-:W-:Y:S05]  /*7860*/  BSYNC B1 ;  /* 0x0000000000017941 */ /* 0x000fea0003800000 */
.L_x_119:
        /* <DEDUP_REMOVED lines=12> */
.L_x_122:
[----:B------:R-:W-:Y:S05]  /*7930*/  BSYNC B1 ;  /* 0x0000000000017941 */ /* 0x000fea0003800000 */
.L_x_121:
        /* <DEDUP_REMOVED lines=12> */
.L_x_124:
[----:B------:R-:W-:Y:S05]  /*7a00*/  BSYNC B1 ;  /* 0x0000000000017941 */ /* 0x000fea0003800000 */
.L_x_123:
        /* <DEDUP_REMOVED lines=12> */
.L_x_126:
[----:B------:R-:W-:Y:S05]  /*7ad0*/  BSYNC B1 ;  /* 0x0000000000017941 */ /* 0x000fea0003800000 */
.L_x_125:
        /* <DEDUP_REMOVED lines=12> */
.L_x_128:
[----:B------:R-:W-:Y:S05]  /*7ba0*/  BSYNC B1 ;  /* 0x0000000000017941 */ /* 0x000fea0003800000 */
.L_x_127:
        /* <DEDUP_REMOVED lines=12> */
.L_x_130:
[----:B------:R-:W-:Y:S05]  /*7c70*/  BSYNC B1 ;  /* 0x0000000000017941 */ /* 0x000fea0003800000 */
.L_x_129:
        /* <DEDUP_REMOVED lines=12> */
.L_x_132:
[----:B------:R-:W-:Y:S05]  /*7d40*/  BSYNC B1 ;  /* 0x0000000000017941 */ /* 0x000fea0003800000 */
.L_x_131:
        /* <DEDUP_REMOVED lines=12> */
.L_x_134:
[----:B------:R-:W-:Y:S05]  /*7e10*/  BSYNC B1 ;  /* 0x0000000000017941 */ /* 0x000fea0003800000 */
.L_x_133:
        /* <DEDUP_REMOVED lines=12> */
.L_x_136:
[----:B------:R-:W-:Y:S05]  /*7ee0*/  BSYNC B1 ;  /* 0x0000000000017941 */ /* 0x000fea0003800000 */
.L_x_135:
        /* <DEDUP_REMOVED lines=12> */
.L_x_138:
[----:B------:R-:W-:Y:S05]  /*7fb0*/  BSYNC B1 ;  /* 0x0000000000017941 */ /* 0x000fea0003800000 */
.L_x_137:
        /* <DEDUP_REMOVED lines=12> */
.L_x_140:
[----:B------:R-:W-:Y:S05]  /*8080*/  BSYNC B1 ;  /* 0x0000000000017941 */ /* 0x000fea0003800000 */
.L_x_139:
        /* <DEDUP_REMOVED lines=12> */
.L_x_142:
[----:B------:R-:W-:Y:S05]  /*8150*/  BSYNC B1 ;  /* 0x0000000000017941 */ /* 0x000fea0003800000 */
.L_x_141:
        /* <DEDUP_REMOVED lines=12> */
.L_x_144:
[----:B------:R-:W-:Y:S05]  /*8220*/  BSYNC B1 ;  /* 0x0000000000017941 */ /* 0x000fea0003800000 */
.L_x_143:
        /* <DEDUP_REMOVED lines=12> */
.L_x_146:
[----:B------:R-:W-:Y:S05]  /*82f0*/  BSYNC B1 ;  /* 0x0000000000017941 */ /* 0x000fea0003800000 */
.L_x_145:
        /* <DEDUP_REMOVED lines=12> */
.L_x_148:
[----:B------:R-:W-:Y:S05]  /*83c0*/  BSYNC B1 ;  /* 0x0000000000017941 */ /* 0x000fea0003800000 */
.L_x_147:
        /* <DEDUP_REMOVED lines=12> */
.L_x_150:
[----:B------:R-:W-:Y:S05]  /*8490*/  BSYNC B1 ;  /* 0x0000000000017941 */ /* 0x000fea0003800000 */
.L_x_149:
        /* <DEDUP_REMOVED lines=12> */
.L_x_152:
[----:B------:R-:W-:Y:S05]  /*8560*/  BSYNC B1 ;  /* 0x0000000000017941 */ /* 0x000fea0003800000 */
.L_x_151:
        /* <DEDUP_REMOVED lines=12> */
.L_x_154:
[----:B------:R-:W-:Y:S05]  /*8630*/  BSYNC B1 ;  /* 0x0000000000017941 */ /* 0x000fea0003800000 */
.L_x_153:
        /* <DEDUP_REMOVED lines=12> */
.L_x_156:
[----:B------:R-:W-:Y:S05]  /*8700*/  BSYNC B1 ;  /* 0x0000000000017941 */ /* 0x000fea0003800000 */
.L_x_155:
        /* <DEDUP_REMOVED lines=12> */
.L_x_158:
[----:B------:R-:W-:Y:S05]  /*87d0*/  BSYNC B1 ;  /* 0x0000000000017941 */ /* 0x000fea0003800000 */
.L_x_157:
        /* <DEDUP_REMOVED lines=12> */
.L_x_160:
[----:B------:R-:W-:Y:S05]  /*88a0*/  BSYNC B1 ;  /* 0x0000000000017941 */ /* 0x000fea0003800000 */
.L_x_159:
        /* <DEDUP_REMOVED lines=12> */
.L_x_162:
[----:B------:R-:W-:Y:S05]  /*8970*/  BSYNC B1 ;  /* 0x0000000000017941 */ /* 0x000fea0003800000 */
.L_x_161:
        /* <DEDUP_REMOVED lines=12> */
.L_x_164:
[----:B------:R-:W-:Y:S05]  /*8a40*/  BSYNC B1 ;  /* 0x0000000000017941 */ /* 0x000fea0003800000 */
.L_x_163:
        /* <DEDUP_REMOVED lines=12> */
.L_x_166:
[----:B------:R-:W-:Y:S05]  /*8b10*/  BSYNC B1 ;  /* 0x0000000000017941 */ /* 0x000fea0003800000 */
.L_x_165:
        /* <DEDUP_REMOVED lines=12> */
.L_x_168:
[----:B------:R-:W-:Y:S05]  /*8be0*/  BSYNC B1 ;  /* 0x0000000000017941 */ /* 0x000fea0003800000 */
.L_x_167:
        /* <DEDUP_REMOVED lines=12> */
.L_x_170:
[----:B------:R-:W-:Y:S05]  /*8cb0*/  BSYNC B1 ;  /* 0x0000000000017941 */ /* 0x000fea0003800000 */
.L_x_169:
        /* <DEDUP_REMOVED lines=12> */
.L_x_172:
[----:B------:R-:W-:Y:S05]  /*8d80*/  BSYNC B1 ;  /* 0x0000000000017941 */ /* 0x000fea0003800000 */
.L_x_171:
        /* <DEDUP_REMOVED lines=12> */
.L_x_174:
[----:B------:R-:W-:Y:S05]  /*8e50*/  BSYNC B1 ;  /* 0x0000000000017941 */ /* 0x000fea0003800000 */
.L_x_173:
        /* <DEDUP_REMOVED lines=12> */
.L_x_176:
[----:B------:R-:W-:Y:S05]  /*8f20*/  BSYNC B1 ;  /* 0x0000000000017941 */ /* 0x000fea0003800000 */
.L_x_175:
        /* <DEDUP_REMOVED lines=12> */
.L_x_178:
[----:B------:R-:W-:Y:S05]  /*8ff0*/  BSYNC B1 ;  /* 0x0000000000017941 */ /* 0x000fea0003800000 */
.L_x_177:
        /* <DEDUP_REMOVED lines=12> */
.L_x_180:
[----:B------:R-:W-:Y:S05]  /*90c0*/  BSYNC B1 ;  /* 0x0000000000017941 */ /* 0x000fea0003800000 */
.L_x_179:
        /* <DEDUP_REMOVED lines=12> */
.L_x_182:
[----:B------:R-:W-:Y:S05]  /*9190*/  BSYNC B1 ;  /* 0x0000000000017941 */ /* 0x000fea0003800000 */
.L_x_181:
        /* <DEDUP_REMOVED lines=12> */
.L_x_184:
[----:B------:R-:W-:Y:S05]  /*9260*/  BSYNC B1 ;  /* 0x0000000000017941 */ /* 0x000fea0003800000 */
.L_x_183:
        /* <DEDUP_REMOVED lines=12> */
.L_x_186:
[----:B------:R-:W-:Y:S05]  /*9330*/  BSYNC B1 ;  /* 0x0000000000017941 */ /* 0x000fea0003800000 */
.L_x_185:
        /* <DEDUP_REMOVED lines=12> */
.L_x_188:
[----:B------:R-:W-:Y:S05]  /*9400*/  BSYNC B1 ;  /* 0x0000000000017941 */ /* 0x000fea0003800000 */
.L_x_187:
        /* <DEDUP_REMOVED lines=12> */
.L_x_190:
[----:B------:R-:W-:Y:S05]  /*94d0*/  BSYNC B1 ;  /* 0x0000000000017941 */ /* 0x000fea0003800000 */
.L_x_189:
[----:B-----5:R-:W-:Y:S01]  /*94e0*/  LOP3.LUT R32, R32, 0xff, RZ, 0xc0, !PT ;  /* 0x000000ff20207812 */ /* 0x020fe200078ec0ff */
[----:B------:R-:W-:Y:S01]  /*94f0*/  BSSY B1, `(.L_x_191) ;  /* 0x000000b000017945 */ /* 0x000fe20003800000 */
[----:B------:R-:W-:Y:S02]  /*9500*/  ISETP.LT.OR P5, PT, R35, 0x99, !P1 ;  /* 0x000000992300780c */ /* 0x000fe40004fa1670 */
[----:B------:R-:W-:-:S05]  /*9510*/  F2FP.F16.E4M3.UNPACK_B R32, R32 ;  /* 0x00000020ff20723e */ /* 0x000fca00020006ff */
[----:B------:R-:W-:-:S05]  /*9520*/  HADD2.F32 R32, -RZ, R32.H0_H0 ;  /* 0x20000020ff207230 */ /* 0x000fca0000004100 */
[----:B------:R-:W-:-:S04]  /*9530*/  FMUL R32, R32, UR21 ;  /* 0x0000001520207c20 */ /* 0x000fc80008400000 */
[----:B------:R-:W-:Y:S01]  /*9540*/  FFMA R32, R23, UR20, R32 ;  /* 0x0000001417207c23 */ /* 0x000fe20008000020 */
[----:B------:R-:W-:-:S04]  /*9550*/  PRMT R23, RZ, 0x7610, R23 ;  /* 0x00007610ff177816 */ /* 0x000fc80000000017 */
[----:B----4-:R-:W-:-:S05]  /*9560*/  F2FP.SATFINITE.E4M3.F32.PACK_AB_MERGE_C R33, RZ, R32, RZ ;  /* 0x00000020ff21723e */ /* 0x010fca00048070ff */
[----:B------:R4:W-:Y:S01]  /*9570*/  @!P4 STG.E.U8 desc[UR18][R26.64+0x91], R33 ;  /* 0x000091211a00c986 */ /* 0x0009e2000c101112 */
[----:B------:R-:W-:Y:S05]  /*9580*/  @P5 BRA `(.L_x_192) ;  /* 0x0000000000045947 */ /* 0x000fea0003800000 */
[----:B------:R0:W5:Y:S02]  /*9590*/  LDG.E.U8 R23, desc[UR18][R28.64+0x98] ;  /* 0x000098121c177981 */ /* 0x000164000c1e1100 */
.L_x_192:
[----:B------:R-:W-:Y:S05]  /*95a0*/  BSYNC B1 ;  /* 0x0000000000017941 */ /* 0x000fea0003800000 */
.L_x_191:
        /* <DEDUP_REMOVED lines=8> */
[----:B------:R-:W-:-:S05]  /*9630*/  F2FP.SATFINITE.E4M3.F32.PACK_AB_MERGE_C R23, RZ, R23, RZ ;  /* 0x00000017ff17723e */ /* 0x000fca00048070ff */
[----:B------:R0:W-:Y:S01]  /*9640*/  @!P5 STG.E.U8 desc[UR18][R24.64+0x98], R23 ;  /* 0x000098171800d986 */ /* 0x0001e2000c101112 */
[----:B------:R-:W-:Y:S05]  /*9650*/  @P4 BRA `(.L_x_194) ;  /* 0x0000000000044947 */ /* 0x000fea0003800000 */
[----:B------:R0:W5:Y:S02]  /*9660*/  LDG.E.U8 R22, desc[UR18][R28.64+0x99] ;  /* 0x000099121c167981 */ /* 0x000164000c1e1100 */
.L_x_194:
[----:B------:R-:W-:Y:S05]  /*9670*/  BSYNC B1 ;  /* 0x0000000000017941 */ /* 0x000fea0003800000 */
.L_x_193:
        /* <DEDUP_REMOVED lines=8> */
[----:B0-----:R-:W-:-:S05]  /*9700*/  F2FP.SATFINITE.E4M3.F32.PACK_AB_MERGE_C R23, RZ, R22, RZ ;  /* 0x00000016ff17723e */ /* 0x001fca00048070ff */
[----:B------:R0:W-:Y:S01]  /*9710*/  @!P4 STG.E.U8 desc[UR18][R24.64+0x99], R23 ;  /* 0x000099171800c986 */ /* 0x0001e2000c101112 */
[----:B------:R-:W-:Y:S05]  /*9720*/  @P5 BRA `(.L_x_196) ;  /* 0x0000000000045947 */ /* 0x000fea0003800000 */
[----:B------:R0:W5:Y:S02]  /*9730*/  LDG.E.U8 R21, desc[UR18][R30.64+0x98] ;  /* 0x000098121e157981 */ /* 0x000164000c1e1100 */
.L_x_196:
[----:B------:R-:W-:Y:S05]  /*9740*/  BSYNC B1 ;  /* 0x0000000000017941 */ /* 0x000fea0003800000 */
.L_x_195:
        /* <DEDUP_REMOVED lines=12> */
.L_x_198:
[----:B------:R-:W-:Y:S05]  /*9810*/  BSYNC B1 ;  /* 0x0000000000017941 */ /* 0x000fea0003800000 */
.L_x_197:
        /* <DEDUP_REMOVED lines=12> */
.L_x_200:
[----:B------:R-:W-:Y:S05]  /*98e0*/  BSYNC B1 ;  /* 0x0000000000017941 */ /* 0x000fea0003800000 */
.L_x_199:
        /* <DEDUP_REMOVED lines=12> */
.L_x_202:
[----:B------:R-:W-:Y:S05]  /*99b0*/  BSYNC B1 ;  /* 0x0000000000017941 */ /* 0x000fea0003800000 */
.L_x_201:
        /* <DEDUP_REMOVED lines=12> */
.L_x_204:
[----:B------:R-:W-:Y:S05]  /*9a80*/  BSYNC B1 ;  /* 0x0000000000017941 */ /* 0x000fea0003800000 */
.L_x_203:
        /* <DEDUP_REMOVED lines=12> */
.L_x_206:
[----:B------:R-:W-:Y:S05]  /*9b50*/  BSYNC B1 ;  /* 0x0000000000017941 */ /* 0x000fea0003800000 */
.L_x_205:
        /* <DEDUP_REMOVED lines=12> */
.L_x_208:
[----:B------:R-:W-:Y:S05]  /*9c20*/  BSYNC B1 ;  /* 0x0000000000017941 */ /* 0x000fea0003800000 */
.L_x_207:
        /* <DEDUP_REMOVED lines=12> */
.L_x_210:
[----:B------:R-:W-:Y:S05]  /*9cf0*/  BSYNC B1 ;  /* 0x0000000000017941 */ /* 0x000fea0003800000 */
.L_x_209:
        /* <DEDUP_REMOVED lines=12> */
.L_x_212:
[----:B------:R-:W-:Y:S05]  /*9dc0*/  BSYNC B1 ;  /* 0x0000000000017941 */ /* 0x000fea0003800000 */
.L_x_211:
        /* <DEDUP_REMOVED lines=12> */
.L_x_214:
[----:B------:R-:W-:Y:S05]  /*9e90*/  BSYNC B1 ;  /* 0x0000000000017941 */ /* 0x000fea0003800000 */
.L_x_213:
        /* <DEDUP_REMOVED lines=12> */
.L_x_216:
[----:B------:R-:W-:Y:S05]  /*9f60*/  BSYNC B1 ;  /* 0x0000000000017941 */ /* 0x000fea0003800000 */
.L_x_215:
        /* <DEDUP_REMOVED lines=12> */
.L_x_218:
[----:B------:R-:W-:Y:S05]  /*a030*/  BSYNC B1 ;  /* 0x0000000000017941 */ /* 0x000fea0003800000 */
.L_x_217:
        /* <DEDUP_REMOVED lines=12> */
.L_x_220:
[----:B------:R-:W-:Y:S05]  /*a100*/  BSYNC B1 ;  /* 0x0000000000017941 */ /* 0x000fea0003800000 */
.L_x_219:
        /* <DEDUP_REMOVED lines=12> */
.L_x_222:
[----:B------:R-:W-:Y:S05]  /*a1d0*/  BSYNC B1 ;  /* 0x0000000000017941 */ /* 0x000fea0003800000 */
.L_x_221:
        /* <DEDUP_REMOVED lines=12> */
.L_x_224:
[----:B------:R-:W-:Y:S05]  /*a2a0*/  BSYNC B1 ;  /* 0x0000000000017941 */ /* 0x000fea0003800000 */
.L_x_223:
        /* <DEDUP_REMOVED lines=12> */
.L_x_226:
[----:B------:R-:W-:Y:S05]  /*a370*/  BSYNC B1 ;  /* 0x0000000000017941 */ /* 0x000fea0003800000 */
.L_x_225:
        /* <DEDUP_REMOVED lines=12> */
.L_x_228:
[----:B------:R-:W-:Y:S05]  /*a440*/  BSYNC B1 ;  /* 0x0000000000017941 */ /* 0x000fea0003800000 */
.L_x_227:
        /* <DEDUP_REMOVED lines=12> */
.L_x_230:
[----:B------:R-:W-:Y:S05]  /*a510*/  BSYNC B1 ;  /* 0x0000000000017941 */ /* 0x000fea0003800000 */
.L_x_229:
        /* <DEDUP_REMOVED lines=12> */
.L_x_232:
[----:B------:R-:W-:Y:S05]  /*a5e0*/  BSYNC B1 ;  /* 0x0000000000017941 */ /* 0x000fea0003800000 */
.L_x_231:
        /* <DEDUP_REMOVED lines=12> */
.L_x_234:
[----:B------:R-:W-:Y:S05]  /*a6b0*/  BSYNC B1 ;  /* 0x0000000000017941 */ /* 0x000fea0003800000 */
.L_x_233:
[----:B-----5:R-:W-:Y:S01]  /*a6c0*/  LOP3.LUT R2, R2, 0xff, RZ, 0xc0, !PT ;  /* 0x000000ff02027812 */ /* 0x020fe200078ec0ff */
[----:B------:R-:W-:Y:S01]  /*a6d0*/  BSSY B1, `(.L_x_235) ;  /* 0x000000b000017945 */ /* 0x000fe20003800000 */
[----:B------:R-:W-:Y:S02]  /*a6e0*/  ISETP.LT.OR P5, PT, R35, 0xc1, !P2 ;  /* 0x000000c12300780c */ /* 0x000fe400057a1670 */
[----:B------:R-:W-:-:S05]  /*a6f0*/  F2FP.F16.E4M3.UNPACK_B R2, R2 ;  /* 0x00000002ff02723e */ /* 0x000fca00020006ff */
[----:B------:R-:W-:-:S05]  /*a700*/  HADD2.F32 R2, -RZ, R2.H0_H0 ;  /* 0x20000002ff027230 */ /* 0x000fca0000004100 */
[----:B0-----:R-:W-:-:S04]  /*a710*/  FMUL R3, R2, UR21 ;  /* 0x0000001502037c20 */ /* 0x001fc80008400000 */
[----:B------:R-:W-:Y:S01]  /*a720*/  FFMA R3, R0, UR20, R3 ;  /* 0x0000001400037c23 */ /* 0x000fe20008000003 */
[----:B------:R-:W-:-:S04]  /*a730*/  PRMT R0, RZ, 0x7610, R0 ;  /* 0x00007610ff007816 */ /* 0x000fc80000000000 */
[----:B------:R-:W-:-:S05]  /*a740*/  F2FP.SATFINITE.E4M3.F32.PACK_AB_MERGE_C R3, RZ, R3, RZ ;  /* 0x00000003ff03723e */ /* 0x000fca00048070ff */
[----:B------:R0:W-:Y:S01]  /*a750*/  @!P4 STG.E.U8 desc[UR18][R24.64+0xc1], R3 ;  /* 0x0000c1031800c986 */ /* 0x0001e2000c101112 */
[----:B------:R-:W-:Y:S05]  /*a760*/  @P5 BRA `(.L_x_236) ;  /* 0x0000000000045947 */ /* 0x000fea0003800000 */
[----:B------:R0:W5:Y:S02]  /*a770*/  LDG.E.U8 R0, desc[UR18][R30.64+0xc0] ;  /* 0x0000c0121e007981 */ /* 0x000164000c1e1100 */
.L_x_236:
[----:B------:R-:W-:Y:S05]  /*a780*/  BSYNC B1 ;  /* 0x0000000000017941 */ /* 0x000fea0003800000 */
.L_x_235:
[----:B------:R-:W2:Y:S01]  /*a790*/  LDL.LU R2, [R1] ;  /* 0x0000000001027983 */ /* 0x000ea20000300800 */
[----:B-----5:R-:W-:Y:S01]  /*a7a0*/  LOP3.LUT R0, R0, 0xff, RZ, 0xc0, !PT ;  /* 0x000000ff00007812 */ /* 0x020fe200078ec0ff */
[----:B------:R-:W-:Y:S01]  /*a7b0*/  BSSY B1, `(.L_x_237) ;  /* 0x000000b000017945 */ /* 0x000fe20003800000 */
[----:B------:R-:W-:Y:S02]  /*a7c0*/  ISETP.LT.OR P4, PT, R35, 0xc2, !P2 ;  /* 0x000000c22300780c */ /* 0x000fe40005781670 */
[----:B------:R-:W-:-:S05]  /*a7d0*/  F2FP.F16.E4M3.UNPACK_B R0, R0 ;  /* 0x00000000ff00723e */ /* 0x000fca00020006ff */
[----:B------:R-:W-:-:S05]  /*a7e0*/  HADD2.F32 R0, -RZ, R0.H0_H0 ;  /* 0x20000000ff007230 */ /* 0x000fca0000004100 */
[----:B------:R-:W-:-:S04]  /*a7f0*/  FMUL R0, R0, UR21 ;  /* 0x0000001500007c20 */ /* 0x000fc80008400000 */
[----:B--2---:R-:W-:-:S05]  /*a800*/  FFMA R0, R2, UR20, R0 ;  /* 0x0000001402007c23 */ /* 0x004fca0008000000 */
[----:B0-----:R-:W-:Y:S02]  /*a810*/  F2FP.SATFINITE.E4M3.F32.PACK_AB_MERGE_C R3, RZ, R0, RZ ;  /* 0x00000000ff03723e */ /* 0x001fe400048070ff */
[----:B------:R-:W-:-:S03]  /*a820*/  PRMT R0, RZ, 0x7610, R0 ;  /* 0x00007610ff007816 */ /* 0x000fc60000000000 */
[----:B------:R0:W-:Y:S01]  /*a830*/  @!P5 STG.E.U8 desc[UR18][R26.64+0xc0], R3 ;  /* 0x0000c0031a00d986 */ /* 0x0001e2000c101112 */
[----:B------:R-:W-:Y:S05]  /*a840*/  @P4 BRA `(.L_x_238) ;  /* 0x0000000000044947 */ /* 0x000fea0003800000 */
[----:B------:R2:W5:Y:S02]  /*a850*/  LDG.E.U8 R0, desc[UR18][R30.64+0xc1] ;  /* 0x0000c1121e007981 */ /* 0x000564000c1e1100 */
.L_x_238:
[----:B------:R-:W-:Y:S05]  /*a860*/  BSYNC B1 ;  /* 0x0000000000017941 */ /* 0x000fea0003800000 */
.L_x_237:
[----:B------:R-:W3:Y:S01]  /*a870*/  LDL.LU R2, [R1+0x4] ;  /* 0x0000040001027983 */ /* 0x000ee20000300800 */
[----:B-----5:R-:W-:Y:S01]  /*a880*/  LOP3.LUT R0, R0, 0xff, RZ, 0xc0, !PT ;  /* 0x000000ff00007812 */ /* 0x020fe200078ec0ff */
[----:B------:R-:W-:Y:S01]  /*a890*/  BSSY B1, `(.L_x_239) ;  /* 0x000000b000017945 */ /* 0x000fe20003800000 */
[----:B------:R-:W-:Y:S02]  /*a8a0*/  ISETP.LT.OR P5, PT, R35, 0xc9, !P1 ;  /* 0x000000c92300780c */ /* 0x000fe40004fa1670 */
[----:B------:R-:W-:-:S05]  /*a8b0*/  F2FP.F16.E4M3.UNPACK_B R0, R0 ;  /* 0x00000000ff00723e */ /* 0x000fca00020006ff */
[----:B------:R-:W-:-:S05]  /*a8c0*/  HADD2.F32 R0, -RZ, R0.H0_H0 ;  /* 0x20000000ff007230 */ /* 0x000fca0000004100 */
[----:B------:R-:W-:-:S04]  /*a8d0*/  FMUL R0, R0, UR21 ;  /* 0x0000001500007c20 */ /* 0x000fc80008400000 */
[----:B---3--:R-:W-:-:S05]  /*a8e0*/  FFMA R0, R2, UR20, R0 ;  /* 0x0000001402007c23 */ /* 0x008fca0008000000 */
[----:B0-----:R-:W-:Y:S02]  /*a8f0*/  F2FP.SATFINITE.E4M3.F32.PACK_AB_MERGE_C R3, RZ, R0, RZ ;  /* 0x00000000ff03723e */ /* 0x001fe400048070ff */
[----:B------:R-:W-:-:S03]  /*a900*/  PRMT R0, RZ, 0x7610, R0 ;  /* 0x00007610ff007816 */ /* 0x000fc60000000000 */
[----:B------:R0:W-:Y:S01]  /*a910*/  @!P4 STG.E.U8 desc[UR18][R26.64+0xc1], R3 ;  /* 0x0000c1031a00c986 */ /* 0x0001e2000c101112 */
[----:B------:R-:W-:Y:S05]  /*a920*/  @P5 BRA `(.L_x_240) ;  /* 0x0000000000045947 */ /* 0x000fea0003800000 */
[----:B------:R3:W5:Y:S02]  /*a930*/  LDG.E.U8 R0, desc[UR18][R28.64+0xc8] ;  /* 0x0000c8121c007981 */ /* 0x000764000c1e1100 */
.L_x_240:
[----:B------:R-:W-:Y:S05]  /*a940*/  BSYNC B1 ;  /* 0x0000000000017941 */ /* 0x000fea0003800000 */
.L_x_239:
[----:B------:R-:W2:Y:S01]  /*a950*/  LDL.LU R2, [R1+0x8] ;  /* 0x0000080001027983 */ /* 0x000ea20000300800 */
        /* <DEDUP_REMOVED lines=12> */
.L_x_242:
[----:B------:R-:W-:Y:S05]  /*aa20*/  BSYNC B1 ;  /* 0x0000000000017941 */ /* 0x000fea0003800000 */
.L_x_241:
        /* <DEDUP_REMOVED lines=13> */
.L_x_244:
[----:B------:R-:W-:Y:S05]  /*ab00*/  BSYNC B1 ;  /* 0x0000000000017941 */ /* 0x000fea0003800000 */
.L_x_243:
        /* <DEDUP_REMOVED lines=13> */
.L_x_246:
[----:B------:R-:W-:Y:S05]  /*abe0*/  BSYNC B1 ;  /* 0x0000000000017941 */ /* 0x000fea0003800000 */
.L_x_245:
        /* <DEDUP_REMOVED lines=13> */
.L_x_248:
[----:B------:R-:W-:Y:S05]  /*acc0*/  BSYNC B1 ;  /* 0x0000000000017941 */ /* 0x000fea0003800000 */
.L_x_247:
        /* <DEDUP_REMOVED lines=13> */
.L_x_250:
[----:B------:R-:W-:Y:S05]  /*ada0*/  BSYNC B1 ;  /* 0x0000000000017941 */ /* 0x000fea0003800000 */
.L_x_249:
        /* <DEDUP_REMOVED lines=13> */
.L_x_252:
[----:B------:R-:W-:Y:S05]  /*ae80*/  BSYNC B1 ;  /* 0x0000000000017941 */ /* 0x000fea0003800000 */
.L_x_251:
        /* <DEDUP_REMOVED lines=13> */
.L_x_254:
[----:B------:R-:W-:Y:S05]  /*af60*/  BSYNC B1 ;  /* 0x0000000000017941 */ /* 0x000fea0003800000 */
.L_x_253:
        /* <DEDUP_REMOVED lines=13> */
.L_x_256:
[----:B------:R-:W-:Y:S05]  /*b040*/  BSYNC B1 ;  /* 0x0000000000017941 */ /* 0x000fea0003800000 */
.L_x_255:
        /* <DEDUP_REMOVED lines=13> */
.L_x_258:
[----:B------:R-:W-:Y:S05]  /*b120*/  BSYNC B1 ;  /* 0x0000000000017941 */ /* 0x000fea0003800000 */
.L_x_257:
        /* <DEDUP_REMOVED lines=13> */
.L_x_260:
[----:B------:R-:W-:Y:S05]  /*b200*/  BSYNC B1 ;  /* 0x0000000000017941 */ /* 0x000fea0003800000 */
.L_x_259:
        /* <DEDUP_REMOVED lines=13> */
.L_x_262:
[----:B------:R-:W-:Y:S05]  /*b2e0*/  BSYNC B1 ;  /* 0x0000000000017941 */ /* 0x000fea0003800000 */
.L_x_261:
        /* <DEDUP_REMOVED lines=13> */
.L_x_264:
[----:B------:R-:W-:Y:S05]  /*b3c0*/  BSYNC B1 ;  /* 0x0000000000017941 */ /* 0x000fea0003800000 */
.L_x_263:
        /* <DEDUP_REMOVED lines=13> */
.L_x_266:
[----:B------:R-:W-:Y:S05]  /*b4a0*/  BSYNC B1 ;  /* 0x0000000000017941 */ /* 0x000fea0003800000 */
.L_x_265:
        /* <DEDUP_REMOVED lines=13> */
.L_x_268:
[----:B------:R-:W-:Y:S05]  /*b580*/  BSYNC B1 ;  /* 0x0000000000017941 */ /* 0x000fea0003800000 */
.L_x_267:
        /* <DEDUP_REMOVED lines=13> */
.L_x_270:
[----:B------:R-:W-:Y:S05]  /*b660*/  BSYNC B1 ;  /* 0x0000000000017941 */ /* 0x000fea0003800000 */
.L_x_269:
        /* <DEDUP_REMOVED lines=13> */
.L_x_272:
[----:B------:R-:W-:Y:S05]  /*b740*/  BSYNC B1 ;  /* 0x0000000000017941 */ /* 0x000fea0003800000 */
.L_x_271:
        /* <DEDUP_REMOVED lines=13> */
.L_x_274:
[----:B------:R-:W-:Y:S05]  /*b820*/  BSYNC B1 ;  /* 0x0000000000017941 */ /* 0x000fea0003800000 */
.L_x_273:
        /* <DEDUP_REMOVED lines=13> */
.L_x_276:
[----:B------:R-:W-:Y:S05]  /*b900*/  BSYNC B1 ;  /* 0x0000000000017941 */ /* 0x000fea0003800000 */
.L_x_275:
        /* <DEDUP_REMOVED lines=13> */
.L_x_278:
[----:B------:R-:W-:Y:S05]  /*b9e0*/  BSYNC B1 ;  /* 0x0000000000017941 */ /* 0x000fea0003800000 */
.L_x_277:
        /* <DEDUP_REMOVED lines=13> */
.L_x_280:
[----:B------:R-:W-:Y:S05]  /*bac0*/  BSYNC B1 ;  /* 0x0000000000017941 */ /* 0x000fea0003800000 */
.L_x_279:
        /* <DEDUP_REMOVED lines=13> */
.L_x_282:
[----:B------:R-:W-:Y:S05]  /*bba0*/  BSYNC B1 ;  /* 0x0000000000017941 */ /* 0x000fea0003800000 */
.L_x_281:
        /* <DEDUP_REMOVED lines=13> */
.L_x_284:
[----:B------:R-:W-:Y:S05]  /*bc80*/  BSYNC B1 ;  /* 0x0000000000017941 */ /* 0x000fea0003800000 */
.L_x_283:
        /* <DEDUP_REMOVED lines=13> */
.L_x_286:
[----:B------:R-:W-:Y:S05]  /*bd60*/  BSYNC B1 ;  /* 0x0000000000017941 */ /* 0x000fea0003800000 */
.L_x_285:
        /* <DEDUP_REMOVED lines=13> */
.L_x_288:
[----:B------:R-:W-:Y:S05]  /*be40*/  BSYNC B1 ;  /* 0x0000000000017941 */ /* 0x000fea0003800000 */
.L_x_287:
        /* <DEDUP_REMOVED lines=13> */
.L_x_290:
[----:B------:R-:W-:Y:S05]  /*bf20*/  BSYNC B1 ;  /* 0x0000000000017941 */ /* 0x000fea0003800000 */
.L_x_289:
        /* <DEDUP_REMOVED lines=13> */
.L_x_292:
[----:B------:R-:W-:Y:S05]  /*c000*/  BSYNC B1 ;  /* 0x0000000000017941 */ /* 0x000fea0003800000 */
.L_x_291:
        /* <DEDUP_REMOVED lines=13> */
.L_x_294:
[----:B------:R-:W-:Y:S05]  /*c0e0*/  BSYNC B1 ;  /* 0x0000000000017941 */ /* 0x000fea0003800000 */
.L_x_293:
[----:B------:R-:W-:Y:S05]  /*c0f0*/  @P2 BRA `(.L_x_295) ;  /* 0x0000002000a42947 */ /* 0x000fea0003800000 */
[----:B------:R-:W2:Y:S01]  /*c100*/  LDL.LU R2, [R1+0x74] ;  /* 0x0000740001027983 */ /* 0x000ea20000300800 */
[----:B-----5:R-:W-:-:S04]  /*c110*/  LOP3.LUT R0, R0, 0xff, RZ, 0xc0, !PT ;  /* 0x000000ff00007812 */ /* 0x020fc800078ec0ff */
[----:B------:R-:W-:-:S05]  /*c120*/  F2FP.F16.E4M3.UNPACK_B R0, R0 ;  /* 0x00000000ff00723e */ /* 0x000fca00020006ff */
[----:B------:R-:W-:-:S05]  /*c130*/  HADD2.F32 R0, -RZ, R0.H0_H0 ;  /* 0x20000000ff007230 */ /* 0x000fca0000004100 */
[----:B------:R-:W-:-:S04]  /*c140*/  FMUL R0, R0, UR21 ;  /* 0x0000001500007c20 */ /* 0x000fc80008400000 */
[----:B--2---:R-:W-:-:S05]  /*c150*/  FFMA R0, R2, UR20, R0 ;  /* 0x0000001402007c23 */ /* 0x004fca0008000000 */
[----:B0-----:R-:W-:-:S05]  /*c160*/  F2FP.SATFINITE.E4M3.F32.PACK_AB_MERGE_C R3, RZ, R0, RZ ;  /* 0x00000000ff03723e */ /* 0x001fca00048070ff */
[----:B------:R0:W-:Y:S01]  /*c170*/  STG.E.U8 desc[UR18][R26.64+0xf9], R3 ;  /* 0x0000f9031a007986 */ /* 0x0001e2000c101112 */
[----:B------:R-:W-:Y:S05]  /*c180*/  BRA `(.L_x_295) ;  /* 0x0000002000807947 */ /* 0x000fea0003800000 */
.L_x_38:
[C---:B------:R-:W-:Y:S01]  /*c190*/  ISETP.GE.AND P2, PT, R38.reuse, 0x1, PT ;  /* 0x000000012600780c */ /* 0x040fe20003f46270 */
[----:B------:R-:W2:Y:S01]  /*c1a0*/  LDL.LU R227, [R1+0x14] ;  /* 0x0000140001e37983 */ /* 0x000ea20000300800 */
[----:B------:R-:W-:Y:S01]  /*c1b0*/  ISETP.GE.AND P1, PT, R38, 0x9, PT ;  /* 0x000000092600780c */ /* 0x000fe20003f26270 */
[----:B------:R-:W-:Y:S01]  /*c1c0*/  FMUL R226, R226, UR20 ;  /* 0x00000014e2e27c20 */ /* 0x000fe20008400000 */
[----:B------:R-:W-:Y:S01]  /*c1d0*/  ISETP.LT.OR P4, PT, R35, 0x1, !P2 ;  /* 0x000000012300780c */ /* 0x000fe20005781670 */
[----:B------:R-:W-:Y:S01]  /*c1e0*/  FMUL R225, R225, UR20 ;  /* 0x00000014e1e17c20 */ /* 0x000fe20008400000 */
[C---:B------:R-:W-:Y:S01]  /*c1f0*/  ISETP.LT.OR P5, PT, R35.reuse, 0x2, !P2 ;  /* 0x000000022300780c */ /* 0x040fe200057a1670 */
[----:B------:R-:W-:Y:S01]  /*c200*/  FMUL R224, R224, UR20 ;  /* 0x00000014e0e07c20 */ /* 0x000fe20008400000 */
[----:B------:R-:W-:Y:S02]  /*c210*/  ISETP.LT.OR P6, PT, R35, 0x1, !P1 ;  /* 0x000000012300780c */ /* 0x000fe40004fc1670 */
[----:B------:R-:W-:-:S02]  /*c220*/  F2FP.SATFINITE.E4M3.F32.PACK_AB_MERGE_C R29, RZ, R226, RZ ;  /* 0x000000e2ff1d723e */ /* 0x000fc400048070ff */
[----:B------:R-:W-:Y:S01]  /*c230*/  F2FP.SATFINITE.E4M3.F32.PACK_AB_MERGE_C R225, RZ, R225, RZ ;  /* 0x000000e1ffe1723e */ /* 0x000fe200048070ff */
[----:B------:R-:W-:Y:S01]  /*c240*/  FMUL R223, R223, UR20 ;  /* 0x00000014dfdf7c20 */ /* 0x000fe20008400000 */
[----:B------:R-:W-:Y:S01]  /*c250*/  F2FP.SATFINITE.E4M3.F32.PACK_AB_MERGE_C R31, RZ, R224, RZ ;  /* 0x000000e0ff1f723e */ /* 0x000fe200048070ff */
[----:B------:R-:W-:Y:S01]  /*c260*/  FMUL R222, R222, UR20 ;  /* 0x00000014dede7c20 */ /* 0x000fe20008400000 */
[----:B------:R-:W-:Y:S01]  /*c270*/  FMUL R221, R221, UR20 ;  /* 0x00000014dddd7c20 */ /* 0x000fe20008400000 */
[----:B------:R0:W-:Y:S01]  /*c280*/  @!P4 STG.E.U8 desc[UR18][R24.64], R29 ;  /* 0x0000001d1800c986 */ /* 0x0001e2000c101112 */
[----:B------:R-:W-:-:S03]  /*c290*/  ISETP.LT.OR P4, PT, R35, 0x2, !P1 ;  /* 0x000000022300780c */ /* 0x000fc60004f81670 */
[----:B------:R-:W-:Y:S01]  /*c2a0*/  @!P5 STG.E.U8 desc[UR18][R24.64+0x1], R225 ;  /* 0x000001e11800d986 */ /* 0x000fe2000c101112 */
[----:B------:R-:W-:-:S03]  /*c2b0*/  ISETP.LT.OR P5, PT, R35, 0x9, !P2 ;  /* 0x000000092300780c */ /* 0x000fc600057a1670 */
[----:B------:R1:W-:Y:S01]  /*c2c0*/  @!P6 STG.E.U8 desc[UR18][R26.64], R31 ;  /* 0x0000001f1a00e986 */ /* 0x0003e2000c101112 */
[----:B------:R-:W-:Y:S02]  /*c2d0*/  ISETP.LT.OR P6, PT, R35, 0xa, !P2 ;  /* 0x0000000a2300780c */ /* 0x000fe400057c1670 */
[----:B------:R-:W-:Y:S01]  /*c2e0*/  F2FP.SATFINITE.E4M3.F32.PACK_AB_MERGE_C R223, RZ, R223, RZ ;  /* 0x000000dfffdf723e */ /* 0x000fe200048070ff */
[----:B------:R-:W-:Y:S01]  /*c2f0*/  FMUL R219, R219, UR20 ;  /* 0x00000014dbdb7c20 */ /* 0x000fe20008400000 */
[----:B------:R-:W-:Y:S01]  /*c300*/  F2FP.SATFINITE.E4M3.F32.PACK_AB_MERGE_C R33, RZ, R222, RZ ;  /* 0x000000deff21723e */ /* 0x000fe200048070ff */
[----:B------:R-:W-:Y:S01]  /*c310*/  FMUL R220, R220, UR20 ;  /* 0x00000014dcdc7c20 */ /* 0x000fe20008400000 */
[----:B------:R-:W-:Y:S01]  /*c320*/  F2FP.SATFINITE.E4M3.F32.PACK_AB_MERGE_C R221, RZ, R221, RZ ;  /* 0x000000ddffdd723e */ /* 0x000fe200048070ff */
[----:B------:R-:W-:Y:S01]  /*c330*/  @!P4 STG.E.U8 desc[UR18][R26.64+0x1], R223 ;  /* 0x000001df1a00c986 */ /* 0x000fe2000c101112 */
[----:B------:R-:W-:-:S03]  /*c340*/  ISETP.LT.OR P4, PT, R35, 0x9, !P1 ;  /* 0x000000092300780c */ /* 0x000fc60004f81670 */
[----:B------:R3:W-:Y:S01]  /*c350*/  @!P5 STG.E.U8 desc[UR18][R24.64+0x8], R33 ;  /* 0x000008211800d986 */ /* 0x0007e2000c101112 */
[----:B------:R-:W-:-:S03]  /*c360*/  ISETP.LT.OR P5, PT, R35, 0xa, !P1 ;  /* 0x0000000a2300780c */ /* 0x000fc60004fa1670 */
[----:B------:R-:W-:Y:S01]  /*c370*/  @!P6 STG.E.U8 desc[UR18][R24.64+0x9], R221 ;  /* 0x000009dd1800e986 */ /* 0x000fe2000c101112 */
[----:B------:R-:W-:Y:S01]  /*c380*/  ISETP.LT.OR P6, PT, R35, 0x11, !P2 ;  /* 0x000000112300780c */ /* 0x000fe200057c1670 */
[----:B------:R-:W-:Y:S01]  /*c390*/  FMUL R218, R218, UR20 ;  /* 0x00000014dada7c20 */ /* 0x000fe20008400000 */
[----:B------:R-:W-:Y:S01]  /*c3a0*/  F2FP.SATFINITE.E4M3.F32.PACK_AB_MERGE_C R219, RZ, R219, RZ ;  /* 0x000000dbffdb723e */ /* 0x000fe200048070ff */
[----:B------:R-:W-:Y:S01]  /*c3b0*/  FMUL R217, R217, UR20 ;  /* 0x00000014d9d97c20 */ /* 0x000fe20008400000 */
[----:B0-----:R-:W-:Y:S01]  /*c3c0*/  F2FP.SATFINITE.E4M3.F32.PACK_AB_MERGE_C R29, RZ, R220, RZ ;  /* 0x000000dcff1d723e */ /* 0x001fe200048070ff */
[----:B------:R-:W-:Y:S01]  /*c3d0*/  FMUL R216, R216, UR20 ;  /* 0x00000014d8d87c20 */ /* 0x000fe20008400000 */
[----:B-1----:R-:W-:Y:S01]  /*c3e0*/  F2FP.SATFINITE.E4M3.F32.PACK_AB_MERGE_C R31, RZ, R218, RZ ;  /* 0x000000daff1f723e */ /* 0x002fe200048070ff */
[----:B------:R-:W-:Y:S01]  /*c3f0*/  FMUL R215, R215, UR20 ;  /* 0x00000014d7d77c20 */ /* 0x000fe20008400000 */
[----:B------:R-:W-:Y:S01]  /*c400*/  FMUL R213, R213, UR20 ;  /* 0x00000014d5d57c20 */ /* 0x000fe20008400000 */
[----:B------:R-:W-:Y:S01]  /*c410*/  @!P5 STG.E.U8 desc[UR18][R26.64+0x9], R219 ;  /* 0x000009db1a00d986 */ /* 0x000fe2000c101112 */
[----:B------:R-:W-:-:S03]  /*c420*/  ISETP.LT.OR P5, PT, R35, 0x12, !P2 ;  /* 0x000000122300780c */ /* 0x000fc600057a1670 */
[----:B------:R0:W-:Y:S01]  /*c430*/  @!P4 STG.E.U8 desc[UR18][R26.64+0x8], R29 ;  /* 0x0000081d1a00c986 */ /* 0x0001e2000c101112 */
[----:B------:R-:W-:-:S03]  /*c440*/  ISETP.LT.OR P4, PT, R35, 0x11, !P1 ;  /* 0x000000112300780c */ /* 0x000fc60004f81670 */
[----:B------:R1:W-:Y:S01]  /*c450*/  @!P6 STG.E.U8 desc[UR18][R24.64+0x10], R31 ;  /* 0x0000101f1800e986 */ /* 0x0003e2000c101112 */
[C---:B------:R-:W-:Y:S02]  /*c460*/  ISETP.LT.OR P6, PT, R35.reuse, 0x12, !P1 ;  /* 0x000000122300780c */ /* 0x040fe40004fc1670 */
[----:B------:R-:W-:Y:S01]  /*c470*/  F2FP.SATFINITE.E4M3.F32.PACK_AB_MERGE_C R217, RZ, R217, RZ ;  /* 0x000000d9ffd9723e */ /* 0x000fe200048070ff */
[----:B------:R-:W-:Y:S01]  /*c480*/  FMUL R214, R214, UR20 ;  /* 0x00000014d6d67c20 */ /* 0x000fe20008400000 */
[----:B---3--:R-:W-:Y:S01]  /*c490*/  F2FP.SATFINITE.E4M3.F32.PACK_AB_MERGE_C R33, RZ, R216, RZ ;  /* 0x000000d8ff21723e */ /* 0x008fe200048070ff */
[----:B------:R-:W-:Y:S01]  /*c4a0*/  FMUL R212, R212, UR20 ;  /* 0x00000014d4d47c20 */ /* 0x000fe20008400000 */
[----:B------:R-:W-:Y:S01]  /*c4b0*/  F2FP.SATFINITE.E4M3.F32.PACK_AB_MERGE_C R215, RZ, R215, RZ ;  /* 0x000000d7ffd7723e */ /* 0x000fe200048070ff */
[----:B------:R-:W-:Y:S01]  /*c4c0*/  @!P5 STG.E.U8 desc[UR18][R24.64+0x11], R217 ;  /* 0x000011d91800d986 */ /* 0x000fe2000c101112 */
[----:B------:R-:W-:-:S03]  /*c4d0*/  ISETP.LT.OR P5, PT, R35, 0x1a, !P2 ;  /* 0x0000001a2300780c */ /* 0x000fc600057a1670 */
[----:B------:R3:W-:Y:S01]  /*c4e0*/  @!P4 STG.E.U8 desc[UR18][R26.64+0x10], R33 ;  /* 0x000010211a00c986 */ /* 0x0007e2000c101112 */
[----:B------:R-:W-:-:S03]  /*c4f0*/  ISETP.LT.OR P4, PT, R35, 0x19, !P2 ;  /* 0x000000192300780c */ /* 0x000fc60005781670 */
[----:B------:R-:W-:Y:S01]  /*c500*/  @!P6 STG.E.U8 desc[UR18][R26.64+0x11], R215 ;  /* 0x000011d71a00e986 */ /* 0x000fe2000c101112 */
[----:B------:R-:W-:Y:S02]  /*c510*/  ISETP.LT.OR P6, PT, R35, 0x19, !P1 ;  /* 0x000000192300780c */ /* 0x000fe40004fc1670 */
[----:B------:R-:W-:Y:S01]  /*c520*/  F2FP.SATFINITE.E4M3.F32.PACK_AB_MERGE_C R213, RZ, R213, RZ ;  /* 0x000000d5ffd5723e */ /* 0x000fe200048070ff */
[----:B------:R-:W-:Y:S01]  /*c530*/  FMUL R211, R211, UR20 ;  /* 0x00000014d3d37c20 */ /* 0x000fe20008400000 */
[----:B0-----:R-:W-:Y:S01]  /*c540*/  F2FP.SATFINITE.E4M3.F32.PACK_AB_MERGE_C R29, RZ, R214, RZ ;  /* 0x000000d6ff1d723e */ /* 0x001fe200048070ff */
[----:B------:R-:W-:Y:S01]  /*c550*/  FMUL R210, R210, UR20 ;  /* 0x00000014d2d27c20 */ /* 0x000fe20008400000 */
[----:B-1----:R-:W-:Y:S01]  /*c560*/  F2FP.SATFINITE.E4M3.F32.PACK_AB_MERGE_C R31, RZ, R212, RZ ;  /* 0x000000d4ff1f723e */ /* 0x002fe200048070ff */
[----:B------:R-:W-:Y:S01]  /*c570*/  @!P5 STG.E.U8 desc[UR18][R24.64+0x19], R213 ;  /* 0x000019d51800d986 */ /* 0x000fe2000c101112 */
[----:B------:R-:W-:-:S03]  /*c580*/  ISETP.LT.OR P5, PT, R35, 0x1a, !P1 ;  /* 0x0000001a2300780c */ /* 0x000fc60004fa1670 */
[----:B------:R0:W-:Y:S01]  /*c590*/  @!P4 STG.E.U8 desc[UR18][R24.64+0x18], R29 ;  /* 0x0000181d1800c986 */ /* 0x0001e2000c101112 */
[----:B------:R-:W-:-:S03]  /*c5a0*/  ISETP.LT.OR P4, PT, R35, 0x21, !P2 ;  /* 0x000000212300780c */ /* 0x000fc60005781670 */
[----:B------:R1:W-:Y:S01]  /*c5b0*/  @!P6 STG.E.U8 desc[UR18][R26.64+0x18], R31 ;  /* 0x0000181f1a00e986 */ /* 0x0003e2000c101112 */
[----:B------:R-:W-:Y:S01]  /*c5c0*/  ISETP.LT.OR P6, PT, R35, 0x22, !P2 ;  /* 0x000000222300780c */ /* 0x000fe200057c1670 */
[----:B------:R-:W-:Y:S01]  /*c5d0*/  FMUL R209, R209, UR20 ;  /* 0x00000014d1d17c20 */ /* 0x000fe20008400000 */
        /* <DEDUP_REMOVED lines=49> */
[----:B------:R-:W4:Y:S01]  /*c8f0*/  LDL.LU R226, [R1+0x10] ;  /* 0x0000100001e27983 */ /* 0x000f220000300800 */
[----:B---3--:R-:W-:Y:S02]  /*c900*/  F2FP.SATFINITE.E4M3.F32.PACK_AB_MERGE_C R33, RZ, R198, RZ ;  /* 0x000000c6ff21723e */ /* 0x008fe400048070ff */
[----:B------:R-:W-:Y:S01]  /*c910*/  F2FP.SATFINITE.E4M3.F32.PACK_AB_MERGE_C R197, RZ, R197, RZ ;  /* 0x000000c5ffc5723e */ /* 0x000fe200048070ff */
[----:B------:R-:W-:Y:S01]  /*c920*/  @!P5 STG.E.U8 desc[UR18][R26.64+0x31], R199 ;  /* 0x000031c71a00d986 */ /* 0x000fe2000c101112 */
[----:B------:R-:W-:-:S03]  /*c930*/  ISETP.LT.OR P5, PT, R35, 0x3a, !P1 ;  /* 0x0000003a2300780c */ /* 0x000fc60004fa1670 */
[----:B------:R-:W3:Y:S01]  /*c940*/  LDL.LU R224, [R1+0xc] ;  /* 0x00000c0001e07983 */ /* 0x000ee20000300800 */
[----:B------:R-:W-:-:S03]  /*c950*/  FMUL R195, R195, UR20 ;  /* 0x00000014c3c37c20 */ /* 0x000fc60008400000 */
[----:B------:R1:W-:Y:S01]  /*c960*/  @!P4 STG.E.U8 desc[UR18][R24.64+0x38], R33 ;  /* 0x000038211800c986 */ /* 0x0003e2000c101112 */
[----:B------:R-:W-:-:S03]  /*c970*/  ISETP.LT.OR P4, PT, R35, 0x39, !P1 ;  /* 0x000000392300780c */ /* 0x000fc60004f81670 */
[----:B------:R-:W2:Y:S01]  /*c980*/  LDL.LU R225, [R1+0x8] ;  /* 0x0000080001e17983 */ /* 0x000ea20000300800 */
[----:B------:R-:W-:-:S03]  /*c990*/  FMUL R196, R196, UR20 ;  /* 0x00000014c4c47c20 */ /* 0x000fc60008400000 */
[----:B------:R-:W-:Y:S01]  /*c9a0*/  @!P6 STG.E.U8 desc[UR18][R24.64+0x39], R197 ;  /* 0x000039c51800e986 */ /* 0x000fe2000c101112 */
[----:B------:R-:W-:-:S03]  /*c9b0*/  ISETP.LT.OR P6, PT, R35, 0x41, !P2 ;  /* 0x000000412300780c */ /* 0x000fc600057c1670 */
[----:B------:R-:W4:Y:S01]  /*c9c0*/  LDL.LU R222, [R1] ;  /* 0x0000000001de7983 */ /* 0x000f220000300800 */
[----:B------:R-:W-:-:S03]  /*c9d0*/  FMUL R194, R194, UR20 ;  /* 0x00000014c2c27c20 */ /* 0x000fc60008400000 */
[----:B------:R-:W3:Y:S04]  /*c9e0*/  LDL.LU R223, [R1+0x18] ;  /* 0x0000180001df7983 */ /* 0x000ee80000300800 */
[----:B------:R-:W3:Y:S01]  /*c9f0*/  LDL.LU R221, [R1+0x4] ;  /* 0x0000040001dd7983 */ /* 0x000ee20000300800 */
[----:B------:R-:W-:Y:S01]  /*ca00*/  F2FP.SATFINITE.E4M3.F32.PACK_AB_MERGE_C R195, RZ, R195, RZ ;  /* 0x000000c3ffc3723e */ /* 0x000fe200048070ff */
[----:B------:R-:W-:Y:S01]  /*ca10*/  FMUL R193, R193, UR20 ;  /* 0x00000014c1c17c20 */ /* 0x000fe20008400000 */
[----:B0-----:R-:W-:Y:S01]  /*ca20*/  F2FP.SATFINITE.E4M3.F32.PACK_AB_MERGE_C R29, RZ, R196, RZ ;  /* 0x000000c4ff1d723e */ /* 0x001fe200048070ff */
[----:B------:R-:W-:Y:S01]  /*ca30*/  FMUL R192, R192, UR20 ;  /* 0x00000014c0c07c20 */ /* 0x000fe20008400000 */
[----:B-1----:R-:W-:Y:S01]  /*ca40*/  F2FP.SATFINITE.E4M3.F32.PACK_AB_MERGE_C R31, RZ, R194, RZ ;  /* 0x000000c2ff1f723e */ /* 0x002fe200048070ff */
[----:B------:R-:W-:Y:S01]  /*ca50*/  @!P5 STG.E.U8 desc[UR18][R26.64+0x39], R195 ;  /* 0x000039c31a00d986 */ /* 0x000fe2000c101112 */
[----:B------:R-:W-:Y:S01]  /*ca60*/  ISETP.LT.OR P5, PT, R35, 0x42, !P2 ;  /* 0x000000422300780c */ /* 0x000fe200057a1670 */
[----:B------:R-:W-:Y:S01]  /*ca70*/  FMUL R191, R191, UR20 ;  /* 0x00000014bfbf7c20 */ /* 0x000fe20008400000 */
[----:B------:R-:W-:Y:S01]  /*ca80*/  F2FP.SATFINITE.E4M3.F32.PACK_AB_MERGE_C R193, RZ, R193, RZ ;  /* 0x000000c1ffc1723e */ /* 0x000fe200048070ff */
[----:B------:R0:W-:Y:S01]  /*ca90*/  @!P4 STG.E.U8 desc[UR18][R26.64+0x38], R29 ;  /* 0x0000381d1a00c986 */ /* 0x0001e2000c101112 */
[----:B------:R-:W-:Y:S01]  /*caa0*/  ISETP.LT.OR P4, PT, R35, 0x41, !P1 ;  /* 0x000000412300780c */ /* 0x000fe20004f81670 */
[----:B------:R-:W-:Y:S01]  /*cab0*/  FMUL R189, R189, UR20 ;  /* 0x00000014bdbd7c20 */ /* 0x000fe20008400000 */
[----:B------:R-:W-:Y:S01]  /*cac0*/  F2FP.SATFINITE.E4M3.F32.PACK_AB_MERGE_C R33, RZ, R192, RZ ;  /* 0x000000c0ff21723e */ /* 0x000fe200048070ff */
[----:B------:R1:W-:Y:S01]  /*cad0*/  @!P6 STG.E.U8 desc[UR18][R24.64+0x40], R31 ;  /* 0x0000401f1800e986 */ /* 0x0003e2000c101112 */
[C---:B------:R-:W-:Y:S01]  /*cae0*/  ISETP.LT.OR P6, PT, R35.reuse, 0x42, !P1 ;  /* 0x000000422300780c */ /* 0x040fe20004fc1670 */
[----:B------:R-:W-:Y:S01]  /*caf0*/  FMUL R190, R190, UR20 ;  /* 0x00000014bebe7c20 */ /* 0x000fe20008400000 */
[----:B------:R-:W-:Y:S01]  /*cb00*/  F2FP.SATFINITE.E4M3.F32.PACK_AB_MERGE_C R191, RZ, R191, RZ ;  /* 0x000000bfffbf723e */ /* 0x000fe200048070ff */
[----:B------:R-:W-:Y:S01]  /*cb10*/  FMUL R188, R188, UR20 ;  /* 0x00000014bcbc7c20 */ /* 0x000fe20008400000 */
[----:B------:R-:W-:Y:S01]  /*cb20*/  F2FP.SATFINITE.E4M3.F32.PACK_AB_MERGE_C R189, RZ, R189, RZ ;  /* 0x000000bdffbd723e */ /* 0x000fe200048070ff */
[----:B------:R-:W-:Y:S01]  /*cb30*/  @!P5 STG.E.U8 desc[UR18][R24.64+0x41], R193 ;  /* 0x000041c11800d986 */ /* 0x000fe2000c101112 */
[----:B------:R-:W-:Y:S01]  /*cb40*/  ISETP.LT.OR P5, PT, R35, 0x4a, !P2 ;  /* 0x0000004a2300780c */ /* 0x000fe200057a1670 */
[----:B------:R-:W-:Y:S01]  /*cb50*/  FMUL R187, R187, UR20 ;  /* 0x00000014bbbb7c20 */ /* 0x000fe20008400000 */
[----:B0-----:R-:W-:Y:S01]  /*cb60*/  F2FP.SATFINITE.E4M3.F32.PACK_AB_MERGE_C R29, RZ, R190, RZ ;  /* 0x000000beff1d723e */ /* 0x001fe200048070ff */
[----:B------:R0:W-:Y:S01]  /*cb70*/  @!P4 STG.E.U8 desc[UR18][R26.64+0x40], R33 ;  /* 0x000040211a00c986 */ /* 0x0001e2000c101112 */
[C---:B------:R-:W-:Y:S01]  /*cb80*/  ISETP.LT.OR P4, PT, R35.reuse, 0x49, !P2 ;  /* 0x000000492300780c */ /* 0x040fe20005781670 */
[----:B------:R-:W-:Y:S01]  /*cb90*/  FMUL R186, R186, UR20 ;  /* 0x00000014baba7c20 */ /* 0x000fe20008400000 */
[----:B-1----:R-:W-:Y:S01]  /*cba0*/  F2FP.SATFINITE.E4M3.F32.PACK_AB_MERGE_C R31, RZ, R188, RZ ;  /* 0x000000bcff1f723e */ /* 0x002fe200048070ff */
[----:B------:R-:W-:Y:S01]  /*cbb0*/  @!P6 STG.E.U8 desc[UR18][R26.64+0x41], R191 ;  /* 0x000041bf1a00e986 */ /* 0x000fe2000c101112 */
[----:B------:R-:W-:Y:S01]  /*cbc0*/  ISETP.LT.OR P6, PT, R35, 0x49, !P1 ;  /* 0x000000492300780c */ /* 0x000fe20004fc1670 */
[----:B------:R-:W-:Y:S01]  /*cbd0*/  FMUL R185, R185, UR20 ;  /* 0x00000014b9b97c20 */ /* 0x000fe20008400000 */
[----:B------:R-:W-:Y:S01]  /*cbe0*/  F2FP.SATFINITE.E4M3.F32.PACK_AB_MERGE_C R187, RZ, R187, RZ ;  /* 0x000000bbffbb723e */ /* 0x000fe200048070ff */
[----:B------:R-:W-:Y:S01]  /*cbf0*/  FMUL R183, R183, UR20 ;  /* 0x00000014b7b77c20 */ /* 0x000fe20008400000 */
[----:B------:R-:W-:Y:S01]  /*cc00*/  FMUL R184, R184, UR20 ;  /* 0x00000014b8b87c20 */ /* 0x000fe20008400000 */
[----:B------:R-:W-:Y:S01]  /*cc10*/  @!P5 STG.E.U8 desc[UR18][R24.64+0x49], R189 ;  /* 0x000049bd1800d986 */ /* 0x000fe2000c101112 */
[C---:B------:R-:W-:Y:S01]  /*cc20*/  ISETP.LT.OR P5, PT, R35.reuse, 0x4a, !P1 ;  /* 0x0000004a2300780c */ /* 0x040fe20004fa1670 */
[----:B------:R-:W-:Y:S01]  /*cc30*/  FMUL R182, R182, UR20 ;  /* 0x00000014b6b67c20 */ /* 0x000fe20008400000 */
[----:B0-----:R-:W-:Y:S01]  /*cc40*/  F2FP.SATFINITE.E4M3.F32.PACK_AB_MERGE_C R33, RZ, R186, RZ ;  /* 0x000000baff21723e */ /* 0x001fe200048070ff */
[----:B------:R0:W-:Y:S01]  /*cc50*/  @!P4 STG.E.U8 desc[UR18][R24.64+0x48], R29 ;  /* 0x0000481d1800c986 */ /* 0x0001e2000c101112 */
[----:B------:R-:W-:Y:S01]  /*cc60*/  ISETP.LT.OR P4, PT, R35, 0x51, !P2 ;  /* 0x000000512300780c */ /* 0x000fe20005781670 */
[----:B------:R-:W-:Y:S01]  /*cc70*/  FMUL R181, R181, UR20 ;  /* 0x00000014b5b57c20 */ /* 0x000fe20008400000 */
[----:B------:R-:W-:Y:S01]  /*cc80*/  F2FP.SATFINITE.E4M3.F32.PACK_AB_MERGE_C R185, RZ, R185, RZ ;  /* 0x000000b9ffb9723e */ /* 0x000fe200048070ff */
[----:B------:R1:W-:Y:S01]  /*cc90*/  @!P6 STG.E.U8 desc[UR18][R26.64+0x48], R31 ;  /* 0x0000481f1a00e986 */ /* 0x0003e2000c101112 */
[----:B------:R-:W-:Y:S01]  /*cca0*/  ISETP.LT.OR P6, PT, R35, 0x52, !P2 ;  /* 0x000000522300780c */ /* 0x000fe200057c1670 */
        /* <DEDUP_REMOVED lines=17> */
[----:B------:R-:W-:Y:S01]  /*cdc0*/  F2FP.SATFINITE.E4M3.F32.PACK_AB_MERGE_C R177, RZ, R177, RZ ;  /* 0x000000b1ffb1723e */ /* 0x000fe200048070ff */
        /* <DEDUP_REMOVED lines=13> */
[----:B------:R-:W-:Y:S01]  /*cea0*/  FMUL R170, R170, UR20 ;  /* 0x00000014aaaa7c20 */ /* 0x000fe20008400000 */
        /* <DEDUP_REMOVED lines=19> */
[C---:B------:R-:W-:Y:S01]  /*cfe0*/  ISETP.LT.OR P4, PT, R35.reuse, 0x69, !P2 ;  /* 0x000000692300780c */ /* 0x040fe20005781670 */
        /* <DEDUP_REMOVED lines=69> */
[----:B------:R-:W-:Y:S01]  /*d440*/  ISETP.LT.OR P4, PT, R35, 0x81, !P1 ;  /* 0x000000812300780c */ /* 0x000fe20004f81670 */
[----:B------:R-:W-:Y:S01]  /*d450*/  FMUL R13, R13, UR20 ;  /* 0x000000140d0d7c20 */ /* 0x000fe20008400000 */
[----:B-1----:R-:W-:Y:S01]  /*d460*/  F2FP.SATFINITE.E4M3.F32.PACK_AB_MERGE_C R31, RZ, R158, RZ ;  /* 0x0000009eff1f723e */ /* 0x002fe200048070ff */
[----:B------:R-:W-:Y:S01]  /*d470*/  @!P6 STG.E.U8 desc[UR18][R24.64+0x81], R161 ;  /* 0x000081a11800e986 */ /* 0x000fe2000c101112 */
        /* <DEDUP_REMOVED lines=35> */
[----:B-----5:R-:W-:Y:S01]  /*d6b0*/  FMUL R0, R0, UR20 ;  /* 0x0000001400007c20 */ /* 0x020fe20008400000 */
[----:B0-----:R-:W-:Y:S01]  /*d6c0*/  F2FP.SATFINITE.E4M3.F32.PACK_AB_MERGE_C R33, RZ, R22, RZ ;  /* 0x00000016ff21723e */ /* 0x001fe200048070ff */
[----:B------:R0:W-:Y:S01]  /*d6d0*/  @!P4 STG.E.U8 desc[UR18][R24.64+0x90], R29 ;  /* 0x0000901d1800c986 */ /* 0x0001e2000c101112 */
[C---:B------:R-:W-:Y:S01]  /*d6e0*/  ISETP.LT.OR P4, PT, R35.reuse, 0x99, !P2 ;  /* 0x000000992300780c */ /* 0x040fe20005781670 */
[----:B------:R-:W-:Y:S01]  /*d6f0*/  FMUL R2, R2, UR20 ;  /* 0x0000001402027c20 */ /* 0x000fe20008400000 */
[----:B------:R-:W-:Y:S01]  /*d700*/  F2FP.SATFINITE.E4M3.F32.PACK_AB_MERGE_C R5, RZ, R5, RZ ;  /* 0x00000005ff05723e */ /* 0x000fe200048070ff */
[----:B------:R-:W-:Y:S01]  /*d710*/  @!P6 STG.E.U8 desc[UR18][R26.64+0x90], R31 ;  /* 0x0000901f1a00e986 */ /* 0x000fe2000c101112 */
[----:B------:R-:W-:-:S05]  /*d720*/  ISETP.LT.OR P6, PT, R35, 0x9a, !P2 ;  /* 0x0000009a2300780c */ /* 0x000fca00057c1670 */
[----:B------:R1:W-:Y:S01]  /*d730*/  @!P5 STG.E.U8 desc[UR18][R26.64+0x91], R23 ;  /* 0x000091171a00d986 */ /* 0x0003e2000c101112 */
[C---:B------:R-:W-:Y:S02]  /*d740*/  ISETP.LT.OR P5, PT, R35.reuse, 0x9a, !P1 ;  /* 0x0000009a2300780c */ /* 0x040fe40004fa1670 */
[----:B0-----:R-:W-:Y:S01]  /*d750*/  F2FP.SATFINITE.E4M3.F32.PACK_AB_MERGE_C R29, RZ, R20, RZ ;  /* 0x00000014ff1d723e */ /* 0x001fe200048070ff */
[----:B------:R-:W-:Y:S01]  /*d760*/  @!P4 STG.E.U8 desc[UR18][R24.64+0x98], R33 ;  /* 0x000098211800c986 */ /* 0x000fe2000c101112 */
[----:B------:R-:W-:-:S03]  /*d770*/  ISETP.LT.OR P4, PT, R35, 0x99, !P1 ;  /* 0x000000992300780c */ /* 0x000fc60004f81670 */
[----:B------:R0:W-:Y:S01]  /*d780*/  @!P6 STG.E.U8 desc[UR18][R24.64+0x99], R21 ;  /* 0x000099151800e986 */ /* 0x0001e2000c101112 */
[----:B------:R-:W-:Y:S02]  /*d790*/  ISETP.LT.OR P6, PT, R35, 0xa1, !P2 ;  /* 0x000000a12300780c */ /* 0x000fe400057c1670 */
[----:B-1----:R-:W-:-:S03]  /*d7a0*/  F2FP.SATFINITE.E4M3.F32.PACK_AB_MERGE_C R23, RZ, R18, RZ ;  /* 0x00000012ff17723e */ /* 0x002fc600048070ff */
[----:B------:R1:W-:Y:S01]  /*d7b0*/  @!P5 STG.E.U8 desc[UR18][R26.64+0x99], R19 ;  /* 0x000099131a00d986 */ /* 0x0003e2000c101112 */
[----:B------:R-:W-:-:S03]  /*d7c0*/  ISETP.LT.OR P5, PT, R35, 0xa2, !P2 ;  /* 0x000000a22300780c */ /* 0x000fc600057a1670 */
[----:B------:R-:W-:Y:S01]  /*d7d0*/  @!P4 STG.E.U8 desc[UR18][R26.64+0x98], R29 ;  /* 0x0000981d1a00c986 */ /* 0x000fe2000c101112 */
[C---:B------:R-:W-:Y:S02]  /*d7e0*/  ISETP.LT.OR P4, PT, R35.reuse, 0xa1, !P1 ;  /* 0x000000a12300780c */ /* 0x040fe40004f81670 */
[----:B0-----:R-:W-:Y:S01]  /*d7f0*/  F2FP.SATFINITE.E4M3.F32.PACK_AB_MERGE_C R21, RZ, R16, RZ ;  /* 0x00000010ff15723e */ /* 0x001fe200048070ff */
[----:B------:R-:W-:Y:S01]  /*d800*/  @!P6 STG.E.U8 desc[UR18][R24.64+0xa0], R23 ;  /* 0x0000a0171800e986 */ /* 0x000fe2000c101112 */
[----:B------:R-:W-:Y:S02]  /*d810*/  ISETP.LT.OR P6, PT, R35, 0xa2, !P1 ;  /* 0x000000a22300780c */ /* 0x000fe40004fc1670 */
[----:B-1----:R-:W-:-:S03]  /*d820*/  F2FP.SATFINITE.E4M3.F32.PACK_AB_MERGE_C R19, RZ, R14, RZ ;  /* 0x0000000eff13723e */ /* 0x002fc600048070ff */
[----:B------:R0:W-:Y:S01]  /*d830*/  @!P5 STG.E.U8 desc[UR18][R24.64+0xa1], R17 ;  /* 0x0000a1111800d986 */ /* 0x0001e2000c101112 */
[----:B------:R-:W-:-:S03]  /*d840*/  ISETP.LT.OR P5, PT, R35, 0xaa, !P2 ;  /* 0x000000aa2300780c */ /* 0x000fc600057a1670 */
[----:B------:R-:W-:Y:S01]  /*d850*/  @!P4 STG.E.U8 desc[UR18][R26.64+0xa0], R21 ;  /* 0x0000a0151a00c986 */ /* 0x000fe2000c101112 */
[----:B------:R-:W-:-:S03]  /*d860*/  ISETP.LT.OR P4, PT, R35, 0xa9, !P2 ;  /* 0x000000a92300780c */ /* 0x000fc60005781670 */
[----:B------:R1:W-:Y:S01]  /*d870*/  @!P6 STG.E.U8 desc[UR18][R26.64+0xa1], R15 ;  /* 0x0000a10f1a00e986 */ /* 0x0003e2000c101112 */
[----:B------:R-:W-:Y:S02]  /*d880*/  ISETP.LT.OR P6, PT, R35, 0xa9, !P1 ;  /* 0x000000a92300780c */ /* 0x000fe40004fc1670 */
[----:B0-----:R-:W-:-:S03]  /*d890*/  F2FP.SATFINITE.E4M3.F32.PACK_AB_MERGE_C R17, RZ, R12, RZ ;  /* 0x0000000cff11723e */ /* 0x001fc600048070ff */
[----:B------:R0:W-:Y:S01]  /*d8a0*/  @!P5 STG.E.U8 desc[UR18][R24.64+0xa9], R13 ;  /* 0x0000a90d1800d986 */ /* 0x0001e2000c101112 */
[----:B------:R-:W-:-:S03]  /*d8b0*/  ISETP.LT.OR P5, PT, R35, 0xaa, !P1 ;  /* 0x000000aa2300780c */ /* 0x000fc60004fa1670 */
[----:B------:R-:W-:Y:S01]  /*d8c0*/  @!P4 STG.E.U8 desc[UR18][R24.64+0xa8], R19 ;  /* 0x0000a8131800c986 */ /* 0x000fe2000c101112 */
[C---:B------:R-:W-:Y:S02]  /*d8d0*/  ISETP.LT.OR P4, PT, R35.reuse, 0xb1, !P2 ;  /* 0x000000b12300780c */ /* 0x040fe40005781670 */
[----:B-1----:R-:W-:Y:S01]  /*d8e0*/  F2FP.SATFINITE.E4M3.F32.PACK_AB_MERGE_C R15, RZ, R10, RZ ;  /* 0x0000000aff0f723e */ /* 0x002fe200048070ff */
[----:B------:R-:W-:Y:S01]  /*d8f0*/  @!P6 STG.E.U8 desc[UR18][R26.64+0xa8], R17 ;  /* 0x0000a8111a00e986 */ /* 0x000fe2000c101112 */
[----:B------:R-:W-:Y:S02]  /*d900*/  ISETP.LT.OR P6, PT, R35, 0xb2, !P2 ;  /* 0x000000b22300780c */ /* 0x000fe400057c1670 */
[----:B0-----:R-:W-:-:S03]  /*d910*/  F2FP.SATFINITE.E4M3.F32.PACK_AB_MERGE_C R13, RZ, R8, RZ ;  /* 0x00000008ff0d723e */ /* 0x001fc600048070ff */
        /* <DEDUP_REMOVED lines=9> */
[----:B------:R4:W-:Y:S01]  /*d9b0*/  @!P4 STG.E.U8 desc[UR18][R26.64+0xb0], R13 ;  /* 0x0000b00d1a00c986 */ /* 0x0009e2000c101112 */
[C---:B------:R-:W-:Y:S02]  /*d9c0*/  ISETP.LT.OR P4, PT, R35.reuse, 0xb9, !P1 ;  /* 0x000000b92300780c */ /* 0x040fe40004f81670 */
[----:B-1----:R-:W-:Y:S01]  /*d9d0*/  F2FP.SATFINITE.E4M3.F32.PACK_AB_MERGE_C R9, RZ, R4, RZ ;  /* 0x00000004ff09723e */ /* 0x002fe200048070ff */
[----:B------:R1:W-:Y:S01]  /*d9e0*/  @!P6 STG.E.U8 desc[UR18][R24.64+0xb8], R11 ;  /* 0x0000b80b1800e986 */ /* 0x0003e2000c101112 */
[----:B------:R-:W-:Y:S02]  /*d9f0*/  ISETP.LT.OR P6, PT, R35, 0xba, !P1 ;  /* 0x000000ba2300780c */ /* 0x000fe40004fc1670 */
[----:B0-----:R-:W-:Y:S01]  /*da00*/  F2FP.SATFINITE.E4M3.F32.PACK_AB_MERGE_C R7, RZ, R2, RZ ;  /* 0x00000002ff07723e */ /* 0x001fe200048070ff */
[----:B--2---:R-:W-:Y:S02]  /*da10*/  FMUL R2, R225, UR20 ;  /* 0x00000014e1027c20 */ /* 0x004fe40008400000 */
[----:B------:R0:W-:Y:S01]  /*da20*/  @!P5 STG.E.U8 desc[UR18][R24.64+0xb9], R5 ;  /* 0x0000b9051800d986 */ /* 0x0001e2000c101112 */
[----:B------:R-:W-:-:S02]  /*da30*/  ISETP.LT.OR P5, PT, R35, 0xc2, !P2 ;  /* 0x000000c22300780c */ /* 0x000fc400057a1670 */
[----:B----4-:R-:W-:Y:S01]  /*da40*/  F2FP.SATFINITE.E4M3.F32.PACK_AB_MERGE_C R13, RZ, R3, RZ ;  /* 0x00000003ff0d723e */ /* 0x010fe200048070ff */
[----:B------:R-:W-:Y:S01]  /*da50*/  FMUL R3, R222, UR20 ;  /* 0x00000014de037c20 */ /* 0x000fe20008400000 */
[----:B------:R2:W-:Y:S01]  /*da60*/  @!P4 STG.E.U8 desc[UR18][R26.64+0xb8], R9 ;  /* 0x0000b8091a00c986 */ /* 0x0005e2000c101112 */
[----:B-1----:R-:W-:Y:S01]  /*da70*/  F2FP.SATFINITE.E4M3.F32.PACK_AB_MERGE_C R11, RZ, R0, RZ ;  /* 0x00000000ff0b723e */ /* 0x002fe200048070ff */
[----:B---3--:R-:W-:Y:S01]  /*da80*/  FMUL R0, R221, UR20 ;  /* 0x00000014dd007c20 */ /* 0x008fe20008400000 */
[----:B------:R-:W-:Y:S01]  /*da90*/  ISETP.LT.OR P4, PT, R35, 0xc1, !P2 ;  /* 0x000000c12300780c */ /* 0x000fe20005781670 */
[----:B------:R-:W3:Y:S04]  /*daa0*/  LDL.LU R222, [R1+0x1c] ;  /* 0x00001c0001de7983 */ /* 0x000ee80000300800 */
[----:B------:R-:W4:Y:S01]  /*dab0*/  LDL.LU R220, [R1+0x20] ;  /* 0x0000200001dc7983 */ /* 0x000f220000300800 */
[----:B0-----:R-:W-:-:S03]  /*dac0*/  F2FP.SATFINITE.E4M3.F32.PACK_AB_MERGE_C R5, RZ, R3, RZ ;  /* 0x00000003ff05723e */ /* 0x001fc600048070ff */
[----:B------:R-:W4:Y:S01]  /*dad0*/  LDL.LU R225, [R1+0x24] ;  /* 0x0000240001e17983 */ /* 0x000f220000300800 */
[----:B------:R-:W-:Y:S01]  /*dae0*/  FMUL R3, R224, UR20 ;  /* 0x00000014e0037c20 */ /* 0x000fe20008400000 */
[----:B--2---:R-:W-:Y:S01]  /*daf0*/  F2FP.SATFINITE.E4M3.F32.PACK_AB_MERGE_C R9, RZ, R0, RZ ;  /* 0x00000000ff09723e */ /* 0x004fe200048070ff */
[----:B------:R-:W-:Y:S01]  /*db00*/  FMUL R0, R226, UR20 ;  /* 0x00000014e2007c20 */ /* 0x000fe20008400000 */
[----:B------:R0:W-:Y:S01]  /*db10*/  @!P6 STG.E.U8 desc[UR18][R26.64+0xb9], R13 ;  /* 0x0000b90d1a00e986 */ /* 0x0001e2000c101112 */
[----:B------:R-:W-:-:S03]  /*db20*/  ISETP.LT.OR P6, PT, R35, 0xc1, !P1 ;  /* 0x000000c12300780c */ /* 0x000fc60004fc1670 */
[----:B------:R-:W2:Y:S04]  /*db30*/  LDL.LU R224, [R1+0x28] ;  /* 0x0000280001e07983 */ /* 0x000ea80000300800 */
[----:B------:R-:W2:Y:S01]  /*db40*/  LDL.LU R226, [R1+0x2c] ;  /* 0x00002c0001e27983 */ /* 0x000ea20000300800 */
[----:B0-----:R-:W-:Y:S01]  /*db50*/  F2FP.SATFINITE.E4M3.F32.PACK_AB_MERGE_C R13, RZ, R2, RZ ;  /* 0x00000002ff0d723e */ /* 0x001fe200048070ff */
[----:B------:R-:W-:Y:S02]  /*db60*/  FMUL R2, R227, UR20 ;  /* 0x00000014e3027c20 */ /* 0x000fe40008400000 */
[----:B------:R-:W2:Y:S04]  /*db70*/  LDL.LU R227, [R1+0x30] ;  /* 0x0000300001e37983 */ /* 0x000ea80000300800 */
[----:B------:R-:W-:Y:S01]  /*db80*/  @!P5 STG.E.U8 desc[UR18][R24.64+0xc1], R11 ;  /* 0x0000c10b1800d986 */ /* 0x000fe2000c101112 */
[----:B------:R-:W-:-:S03]  /*db90*/  ISETP.LT.OR P5, PT, R35, 0xc2, !P1 ;  /* 0x000000c22300780c */ /* 0x000fc60004fa1670 */
[----:B------:R0:W-:Y:S01]  /*dba0*/  @!P4 STG.E.U8 desc[UR18][R24.64+0xc0], R7 ;  /* 0x0000c0071800c986 */ /* 0x0001e2000c101112 */
[----:B------:R-:W-:-:S03]  /*dbb0*/  ISETP.LT.OR P4, PT, R35, 0xc9, !P2 ;  /* 0x000000c92300780c */ /* 0x000fc60005781670 */
[----:B------:R1:W-:Y:S01]  /*dbc0*/  @!P6 STG.E.U8 desc[UR18][R26.64+0xc0], R5 ;  /* 0x0000c0051a00e986 */ /* 0x0003e2000c101112 */
[----:B------:R-:W-:-:S03]  /*dbd0*/  ISETP.LT.OR P6, PT, R35, 0xca, !P2 ;  /* 0x000000ca2300780c */ /* 0x000fc600057c1670 */
[----:B------:R-:W2:Y:S04]  /*dbe0*/  LDL.LU R221, [R1+0x34] ;  /* 0x0000340001dd7983 */ /* 0x000ea80000300800 */
[----:B------:R1:W-:Y:S01]  /*dbf0*/  @!P5 STG.E.U8 desc[UR18][R26.64+0xc1], R9 ;  /* 0x0000c1091a00d986 */ /* 0x0003e2000c101112 */
[----:B0-----:R-:W-:Y:S01]  /*dc00*/  F2FP.SATFINITE.E4M3.F32.PACK_AB_MERGE_C R7, RZ, R3, RZ ;  /* 0x00000003ff07723e */ /* 0x001fe200048070ff */
[----:B------:R-:W-:Y:S02]  /*dc10*/  FMUL R3, R223, UR20 ;  /* 0x00000014df037c20 */ /* 0x000fe40008400000 */
[----:B------:R-:W-:Y:S01]  /*dc20*/  @!P4 STG.E.U8 desc[UR18][R24.64+0xc8], R13 ;  /* 0x0000c80d1800c986 */ /* 0x000fe2000c101112 */
[----:B------:R-:W-:-:S03]  /*dc30*/  ISETP.LT.OR P4, PT, R35, 0xc9, !P1 ;  /* 0x000000c92300780c */ /* 0x000fc60004f81670 */
[----:B------:R-:W2:Y:S01]  /*dc40*/  LDL.LU R223, [R1+0x38] ;  /* 0x0000380001df7983 */ /* 0x000ea20000300800 */
[----:B-1----:R-:W-:Y:S02]  /*dc50*/  F2FP.SATFINITE.E4M3.F32.PACK_AB_MERGE_C R5, RZ, R0, RZ ;  /* 0x00000000ff05723e */ /* 0x002fe400048070ff */
[----:B------:R-:W-:Y:S02]  /*dc60*/  F2FP.SATFINITE.E4M3.F32.PACK_AB_MERGE_C R11, RZ, R2, RZ ;  /* 0x00000002ff0b723e */ /* 0x000fe400048070ff */
[----:B------:R-:W-:Y:S01]  /*dc70*/  F2FP.SATFINITE.E4M3.F32.PACK_AB_MERGE_C R9, RZ, R3, RZ ;  /* 0x00000003ff09723e */ /* 0x000fe200048070ff */
[----:B------:R0:W-:Y:S04]  /*dc80*/  @!P6 STG.E.U8 desc[UR18][R24.64+0xc9], R7 ;  /* 0x0000c9071800e986 */ /* 0x0001e8000c101112 */
[----:B------:R1:W-:Y:S01]  /*dc90*/  @!P4 STG.E.U8 desc[UR18][R26.64+0xc8], R5 ;  /* 0x0000c8051a00c986 */ /* 0x0003e2000c101112 */
[----:B---3--:R-:W-:-:S03]  /*dca0*/  FMUL R0, R222, UR20 ;  /* 0x00000014de007c20 */ /* 0x008fc60008400000 */
[----:B------:R-:W3:Y:S01]  /*dcb0*/  LDL.LU R222, [R1+0x3c] ;  /* 0x00003c0001de7983 */ /* 0x000ee20000300800 */
[----:B----4-:R-:W-:Y:S01]  /*dcc0*/  FMUL R2, R220, UR20 ;  /* 0x00000014dc027c20 */ /* 0x010fe20008400000 */
[----:B0-----:R-:W-:Y:S01]  /*dcd0*/  F2FP.SATFINITE.E4M3.F32.PACK_AB_MERGE_C R7, RZ, R0, RZ ;  /* 0x00000000ff07723e */ /* 0x001fe200048070ff */
[----:B------:R-:W-:Y:S02]  /*dce0*/  FMUL R3, R225, UR20 ;  /* 0x00000014e1037c20 */ /* 0x000fe40008400000 */
[----:B------:R-:W4:Y:S01]  /*dcf0*/  LDL.LU R225, [R1+0x40] ;  /* 0x0000400001e17983 */ /* 0x000f220000300800 */
[----:B------:R-:W-:Y:S02]  /*dd00*/  F2FP.SATFINITE.E4M3.F32.PACK_AB_MERGE_C R13, RZ, R2, RZ ;  /* 0x00000002ff0d723e */ /* 0x000fe400048070ff */
[----:B-1----:R-:W-:Y:S01]  /*dd10*/  F2FP.SATFINITE.E4M3.F32.PACK_AB_MERGE_C R5, RZ, R3, RZ ;  /* 0x00000003ff05723e */ /* 0x002fe200048070ff */
[----:B--2---:R-:W-:Y:S02]  /*dd20*/  FMUL R0, R224, UR20 ;  /* 0x00000014e0007c20 */ /* 0x004fe40008400000 */
[----:B------:R-:W2:Y:S01]  /*dd30*/  LDL.LU R224, [R1+0x44] ;  /* 0x0000440001e07983 */ /* 0x000ea20000300800 */
[----:B------:R-:W-:-:S03]  /*dd40*/  FMUL R2, R226, UR20 ;  /* 0x00000014e2027c20 */ /* 0x000fc60008400000 */
[----:B------:R-:W2:Y:S01]  /*dd50*/  LDL.LU R226, [R1+0x48] ;  /* 0x0000480001e27983 */ /* 0x000ea20000300800 */
[----:B------:R-:W-:-:S03]  /*dd60*/  FMUL R3, R227, UR20 ;  /* 0x00000014e3037c20 */ /* 0x000fc60008400000 */
[----:B------:R-:W2:Y:S01]  /*dd70*/  LDL.LU R227, [R1+0x4c] ;  /* 0x00004c0001e37983 */ /* 0x000ea20000300800 */
[C---:B------:R-:W-:Y:S02]  /*dd80*/  ISETP.LT.OR P5, PT, R35.reuse, 0xca, !P1 ;  /* 0x000000ca2300780c */ /* 0x040fe40004fa1670 */
[C---:B------:R-:W-:Y:S01]  /*dd90*/  ISETP.LT.OR P6, PT, R35.reuse, 0xd1, !P2 ;  /* 0x000000d12300780c */ /* 0x040fe200057c1670 */
[----:B------:R-:W2:Y:S01]  /*dda0*/  LDL.LU R219, [R1+0x50] ;  /* 0x0000500001db7983 */ /* 0x000ea20000300800 */
[----:B------:R-:W-:-:S03]  /*ddb0*/  ISETP.LT.OR P4, PT, R35, 0xd1, !P1 ;  /* 0x000000d12300780c */ /* 0x000fc60004f81670 */
[----:B------:R-:W2:Y:S04]  /*ddc0*/  LDL.LU R218, [R1+0x54] ;  /* 0x0000540001da7983 */ /* 0x000ea80000300800 */
[----:B------:R-:W2:Y:S04]  /*ddd0*/  LDL.LU R220, [R1+0x58] ;  /* 0x0000580001dc7983 */ /* 0x000ea80000300800 */
[----:B------:R0:W-:Y:S01]  /*dde0*/  @!P5 STG.E.U8 desc[UR18][R26.64+0xc9], R11 ;  /* 0x0000c90b1a00d986 */ /* 0x0001e2000c101112 */
[----:B------:R-:W-:-:S03]  /*ddf0*/  ISETP.LT.OR P5, PT, R35, 0xd2, !P2 ;  /* 0x000000d22300780c */ /* 0x000fc600057a1670 */
[----:B------:R1:W-:Y:S01]  /*de00*/  @!P6 STG.E.U8 desc[UR18][R24.64+0xd0], R9 ;  /* 0x0000d0091800e986 */ /* 0x0003e2000c101112 */
[----:B------:R-:W-:Y:S02]  /*de10*/  ISETP.LT.OR P6, PT, R35, 0xd2, !P1 ;  /* 0x000000d22300780c */ /* 0x000fe40004fc1670 */
[----:B0-----:R-:W-:-:S07]  /*de20*/  F2FP.SATFINITE.E4M3.F32.PACK_AB_MERGE_C R11, RZ, R2, RZ ;  /* 0x00000002ff0b723e */ /* 0x001fce00048070ff */
[----:B------:R0:W-:Y:S01]  /*de30*/  @!P5 STG.E.U8 desc[UR18][R24.64+0xd1], R7 ;  /* 0x0000d1071800d986 */ /* 0x0001e2000c101112 */
[C---:B------:R-:W-:Y:S02]  /*de40*/  ISETP.LT.OR P5, PT, R35.reuse, 0xda, !P2 ;  /* 0x000000da2300780c */ /* 0x040fe400057a1670 */
[----:B-1----:R-:W-:Y:S01]  /*de50*/  F2FP.SATFINITE.E4M3.F32.PACK_AB_MERGE_C R9, RZ, R0, RZ ;  /* 0x00000000ff09723e */ /* 0x002fe200048070ff */
[----:B------:R-:W-:Y:S01]  /*de60*/  @!P4 STG.E.U8 desc[UR18][R26.64+0xd0], R13 ;  /* 0x0000d00d1a00c986 */ /* 0x000fe2000c101112 */
[----:B------:R-:W-:Y:S01]  /*de70*/  ISETP.LT.OR P4, PT, R35, 0xd9, !P2 ;  /* 0x000000d92300780c */ /* 0x000fe20005781670 */
[----:B------:R-:W-:Y:S01]  /*de80*/  FMUL R0, R221, UR20 ;  /* 0x00000014dd007c20 */ /* 0x000fe20008400000 */
[----:B------:R-:W-:Y:S01]  /*de90*/  FMUL R2, R223, UR20 ;  /* 0x00000014df027c20 */ /* 0x000fe20008400000 */
[----:B------:R1:W-:Y:S01]  /*dea0*/  @!P6 STG.E.U8 desc[UR18][R26.64+0xd1], R5 ;  /* 0x0000d1051a00e986 */ /* 0x0003e2000c101112 */
[----:B------:R-:W-:-:S03]  /*deb0*/  ISETP.LT.OR P6, PT, R35, 0xd9, !P1 ;  /* 0x000000d92300780c */ /* 0x000fc60004fc1670 */
[----:B------:R-:W2:Y:S04]  /*dec0*/  LDL.LU R221, [R1+0x5c] ;  /* 0x00005c0001dd7983 */ /* 0x000ea80000300800 */
[----:B------:R-:W2:Y:S01]  /*ded0*/  LDL.LU R223, [R1+0x60] ;  /* 0x0000600001df7983 */ /* 0x000ea20000300800 */
[----:B0-----:R-:W-:Y:S02]  /*dee0*/  F2FP.SATFINITE.E4M3.F32.PACK_AB_MERGE_C R7, RZ, R3, RZ ;  /* 0x00000003ff07723e */ /* 0x001fe400048070ff */
[----:B-1----:R-:W-:Y:S01]  /*def0*/  F2FP.SATFINITE.E4M3.F32.PACK_AB_MERGE_C R5, RZ, R0, RZ ;  /* 0x00000000ff05723e */ /* 0x002fe200048070ff */
[----:B------:R0:W-:Y:S01]  /*df00*/  @!P4 STG.E.U8 desc[UR18][R24.64+0xd8], R9 ;  /* 0x0000d8091800c986 */ /* 0x0001e2000c101112 */
[----:B------:R-:W-:-:S03]  /*df10*/  F2FP.SATFINITE.E4M3.F32.PACK_AB_MERGE_C R13, RZ, R2, RZ ;  /* 0x00000002ff0d723e */ /* 0x000fc600048070ff */
[----:B------:R-:W-:Y:S04]  /*df20*/  @!P5 STG.E.U8 desc[UR18][R24.64+0xd9], R11 ;  /* 0x0000d90b1800d986 */ /* 0x000fe8000c101112 */
[----:B------:R1:W-:Y:S01]  /*df30*/  @!P6 STG.E.U8 desc[UR18][R26.64+0xd8], R7 ;  /* 0x0000d8071a00e986 */ /* 0x0003e2000c101112 */
[----:B---3--:R-:W-:-:S03]  /*df40*/  FMUL R3, R222, UR20 ;  /* 0x00000014de037c20 */ /* 0x008fc60008400000 */
[----:B------:R-:W3:Y:S01]  /*df50*/  LDL.LU R222, [R1+0x64] ;  /* 0x0000640001de7983 */ /* 0x000ee20000300800 */
[----:B----4-:R-:W-:Y:S01]  /*df60*/  FMUL R0, R225, UR20 ;  /* 0x00000014e1007c20 */ /* 0x010fe20008400000 */
[----:B0-----:R-:W-:Y:S02]  /*df70*/  F2FP.SATFINITE.E4M3.F32.PACK_AB_MERGE_C R9, RZ, R3, RZ ;  /* 0x00000003ff09723e */ /* 0x001fe400048070ff */
[----:B------:R-:W4:Y:S02]  /*df80*/  LDL.LU R225, [R1+0x68] ;  /* 0x0000680001e17983 */ /* 0x000f240000300800 */
        /* <DEDUP_REMOVED lines=8> */
[C---:B------:R-:W-:Y:S02]  /*e010*/  ISETP.LT.OR P4, PT, R35.reuse, 0xe1, !P2 ;  /* 0x000000e12300780c */ /* 0x040fe40005781670 */
[----:B------:R-:W-:-:S09]  /*e020*/  ISETP.LT.OR P6, PT, R35, 0xe2, !P2 ;  /* 0x000000e22300780c */ /* 0x000fd200057c1670 */
[----:B------:R0:W-:Y:S01]  /*e030*/  @!P5 STG.E.U8 desc[UR18][R26.64+0xd9], R5 ;  /* 0x0000d9051a00d986 */ /* 0x0001e2000c101112 */
[----:B------:R-:W-:-:S03]  /*e040*/  ISETP.LT.OR P5, PT, R35, 0xe2, !P1 ;  /* 0x000000e22300780c */ /* 0x000fc60004fa1670 */
[----:B------:R-:W-:Y:S01]  /*e050*/  @!P4 STG.E.U8 desc[UR18][R24.64+0xe0], R13 ;  /* 0x0000e00d1800c986 */ /* 0x000fe2000c101112 */
[----:B------:R-:W-:-:S03]  /*e060*/  ISETP.LT.OR P4, PT, R35, 0xe1, !P1 ;  /* 0x000000e12300780c */ /* 0x000fc60004f81670 */
[----:B------:R1:W-:Y:S01]  /*e070*/  @!P6 STG.E.U8 desc[UR18][R24.64+0xe1], R9 ;  /* 0x0000e1091800e986 */ /* 0x0003e2000c101112 */
[----:B------:R-:W-:Y:S02]  /*e080*/  ISETP.LT.OR P6, PT, R35, 0xe9, !P2 ;  /* 0x000000e92300780c */ /* 0x000fe400057c1670 */
[----:B------:R-:W-:Y:S02]  /*e090*/  F2FP.SATFINITE.E4M3.F32.PACK_AB_MERGE_C R11, RZ, R2, RZ ;  /* 0x00000002ff0b723e */ /* 0x000fe400048070ff */
[----:B0-----:R-:W-:-:S03]  /*e0a0*/  F2FP.SATFINITE.E4M3.F32.PACK_AB_MERGE_C R5, RZ, R3, RZ ;  /* 0x00000003ff05723e */ /* 0x001fc600048070ff */
[----:B------:R-:W-:Y:S01]  /*e0b0*/  @!P5 STG.E.U8 desc[UR18][R26.64+0xe1], R11 ;  /* 0x0000e10b1a00d986 */ /* 0x000fe2000c101112 */
[----:B------:R-:W-:-:S03]  /*e0c0*/  ISETP.LT.OR P5, PT, R35, 0xea, !P2 ;  /* 0x000000ea2300780c */ /* 0x000fc600057a1670 */
[----:B------:R0:W-:Y:S01]  /*e0d0*/  @!P4 STG.E.U8 desc[UR18][R26.64+0xe0], R7 ;  /* 0x0000e0071a00c986 */ /* 0x0001e2000c101112 */
[----:B------:R-:W-:-:S03]  /*e0e0*/  ISETP.LT.OR P4, PT, R35, 0xe9, !P1 ;  /* 0x000000e92300780c */ /* 0x000fc60004f81670 */
[----:B------:R0:W-:Y:S01]  /*e0f0*/  @!P6 STG.E.U8 desc[UR18][R24.64+0xe8], R5 ;  /* 0x0000e8051800e986 */ /* 0x0001e2000c101112 */
[----:B------:R-:W-:Y:S01]  /*e100*/  ISETP.LT.OR P6, PT, R35, 0xea, !P1 ;  /* 0x000000ea2300780c */ /* 0x000fe20004fc1670 */
[----:B------:R-:W-:Y:S01]  /*e110*/  FMUL R2, R219, UR20 ;  /* 0x00000014db027c20 */ /* 0x000fe20008400000 */
[----:B------:R-:W-:Y:S01]  /*e120*/  FMUL R3, R218, UR20 ;  /* 0x00000014da037c20 */ /* 0x000fe20008400000 */
[----:B-1----:R-:W-:-:S03]  /*e130*/  F2FP.SATFINITE.E4M3.F32.PACK_AB_MERGE_C R9, RZ, R0, RZ ;  /* 0x00000000ff09723e */ /* 0x002fc600048070ff */
[----:B------:R-:W-:Y:S02]  /*e140*/  F2FP.SATFINITE.E4M3.F32.PACK_AB_MERGE_C R13, RZ, R2, RZ ;  /* 0x00000002ff0d723e */ /* 0x000fe400048070ff */
[----:B0-----:R-:W-:Y:S01]  /*e150*/  F2FP.SATFINITE.E4M3.F32.PACK_AB_MERGE_C R7, RZ, R3, RZ ;  /* 0x00000003ff07723e */ /* 0x001fe200048070ff */
[----:B------:R0:W-:Y:S01]  /*e160*/  @!P5 STG.E.U8 desc[UR18][R24.64+0xe9], R9 ;  /* 0x0000e9091800d986 */ /* 0x0001e2000c101112 */
[----:B------:R-:W-:-:S03]  /*e170*/  ISETP.LT.OR P5, PT, R35, 0xf2, !P2 ;  /* 0x000000f22300780c */ /* 0x000fc600057a1670 */
[----:B------:R-:W-:Y:S01]  /*e180*/  @!P4 STG.E.U8 desc[UR18][R26.64+0xe8], R13 ;  /* 0x0000e80d1a00c986 */ /* 0x000fe2000c101112 */
[----:B------:R-:W-:-:S03]  /*e190*/  ISETP.LT.OR P4, PT, R35, 0xf1, !P2 ;  /* 0x000000f12300780c */ /* 0x000fc60005781670 */
[----:B------:R1:W-:Y:S01]  /*e1a0*/  @!P6 STG.E.U8 desc[UR18][R26.64+0xe9], R7 ;  /* 0x0000e9071a00e986 */ /* 0x0003e2000c101112 */
[----:B------:R-:W-:Y:S01]  /*e1b0*/  ISETP.LT.OR P6, PT, R35, 0xf1, !P1 ;  /* 0x000000f12300780c */ /* 0x000fe20004fc1670 */
[----:B------:R-:W-:Y:S01]  /*e1c0*/  FMUL R0, R220, UR20 ;  /* 0x00000014dc007c20 */ /* 0x000fe20008400000 */
[----:B------:R-:W-:Y:S01]  /*e1d0*/  FMUL R2, R221, UR20 ;  /* 0x00000014dd027c20 */ /* 0x000fe20008400000 */
[----:B------:R-:W-:-:S03]  /*e1e0*/  FMUL R3, R223, UR20 ;  /* 0x00000014df037c20 */ /* 0x000fc60008400000 */
[----:B------:R-:W-:Y:S02]  /*e1f0*/  F2FP.SATFINITE.E4M3.F32.PACK_AB_MERGE_C R5, RZ, R0, RZ ;  /* 0x00000000ff05723e */ /* 0x000fe400048070ff */
[----:B------:R-:W-:Y:S02]  /*e200*/  F2FP.SATFINITE.E4M3.F32.PACK_AB_MERGE_C R11, RZ, R2, RZ ;  /* 0x00000002ff0b723e */ /* 0x000fe400048070ff */
[----:B0-----:R-:W-:Y:S01]  /*e210*/  F2FP.SATFINITE.E4M3.F32.PACK_AB_MERGE_C R9, RZ, R3, RZ ;  /* 0x00000003ff09723e */ /* 0x001fe200048070ff */
[----:B------:R-:W-:Y:S01]  /*e220*/  @!P4 STG.E.U8 desc[UR18][R24.64+0xf0], R5 ;  /* 0x0000f0051800c986 */ /* 0x000fe2000c101112 */
[----:B------:R-:W-:-:S03]  /*e230*/  ISETP.LT.OR P4, PT, R35, 0xf2, !P1 ;  /* 0x000000f22300780c */ /* 0x000fc60004f81670 */
[----:B------:R0:W-:Y:S01]  /*e240*/  @!P5 STG.E.U8 desc[UR18][R24.64+0xf1], R11 ;  /* 0x0000f10b1800d986 */ /* 0x0001e2000c101112 */
[C---:B------:R-:W-:Y:S02]  /*e250*/  ISETP.LT.OR P5, PT, R35.reuse, 0xf9, !P2 ;  /* 0x000000f92300780c */ /* 0x040fe400057a1670 */
[C---:B------:R-:W-:Y:S01]  /*e260*/  ISETP.LT.OR P2, PT, R35.reuse, 0xfa, !P2 ;  /* 0x000000fa2300780c */ /* 0x040fe20005741670 */
[----:B------:R0:W-:Y:S01]  /*e270*/  @!P6 STG.E.U8 desc[UR18][R26.64+0xf0], R9 ;  /* 0x0000f0091a00e986 */ /* 0x0001e2000c101112 */
[C---:B------:R-:W-:Y:S02]  /*e280*/  ISETP.LT.OR P6, PT, R35.reuse, 0xf9, !P1 ;  /* 0x000000f92300780c */ /* 0x040fe40004fc1670 */
[----:B------:R-:W-:Y:S01]  /*e290*/  ISETP.LT.OR P1, PT, R35, 0xfa, !P1 ;  /* 0x000000fa2300780c */ /* 0x000fe20004f21670 */
[----:B---3--:R-:W-:Y:S01]  /*e2a0*/  FMUL R0, R222, UR20 ;  /* 0x00000014de007c20 */ /* 0x008fe20008400000 */
[----:B----4-:R-:W-:-:S04]  /*e2b0*/  FMUL R2, R225, UR20 ;  /* 0x00000014e1027c20 */ /* 0x010fc80008400000 */
[----:B-1----:R-:W-:Y:S01]  /*e2c0*/  F2FP.SATFINITE.E4M3.F32.PACK_AB_MERGE_C R7, RZ, R0, RZ ;  /* 0x00000000ff07723e */ /* 0x002fe200048070ff */
[----:B--2---:R-:W-:Y:S01]  /*e2d0*/  FMUL R3, R224, UR20 ;  /* 0x00000014e0037c20 */ /* 0x004fe20008400000 */
[----:B------:R-:W-:Y:S01]  /*e2e0*/  FMUL R4, R226, UR20 ;  /* 0x00000014e2047c20 */ /* 0x000fe20008400000 */
[----:B0-----:R-:W-:-:S03]  /*e2f0*/  F2FP.SATFINITE.E4M3.F32.PACK_AB_MERGE_C R11, RZ, R2, RZ ;  /* 0x00000002ff0b723e */ /* 0x001fc600048070ff */
[----:B------:R-:W-:Y:S01]  /*e300*/  F2FP.SATFINITE.E4M3.F32.PACK_AB_MERGE_C R3, RZ, R3, RZ ;  /* 0x00000003ff03723e */ /* 0x000fe200048070ff */
[----:B------:R-:W-:Y:S01]  /*e310*/  FMUL R5, R227, UR20 ;  /* 0x00000014e3057c20 */ /* 0x000fe20008400000 */
[----:B------:R-:W-:Y:S01]  /*e320*/  F2FP.SATFINITE.E4M3.F32.PACK_AB_MERGE_C R9, RZ, R4, RZ ;  /* 0x00000004ff09723e */ /* 0x000fe200048070ff */
[----:B------:R0:W-:Y:S03]  /*e330*/  @!P4 STG.E.U8 desc[UR18][R26.64+0xf1], R7 ;  /* 0x0000f1071a00c986 */ /* 0x0001e6000c101112 */
[----:B------:R-:W-:Y:S01]  /*e340*/  F2FP.SATFINITE.E4M3.F32.PACK_AB_MERGE_C R5, RZ, R5, RZ ;  /* 0x00000005ff05723e */ /* 0x000fe200048070ff */
[----:B------:R0:W-:Y:S04]  /*e350*/  @!P5 STG.E.U8 desc[UR18][R24.64+0xf8], R11 ;  /* 0x0000f80b1800d986 */ /* 0x0001e8000c101112 */
[----:B------:R0:W-:Y:S04]  /*e360*/  @!P2 STG.E.U8 desc[UR18][R24.64+0xf9], R3 ;  /* 0x0000f9031800a986 */ /* 0x0001e8000c101112 */
[----:B------:R0:W-:Y:S04]  /*e370*/  @!P6 STG.E.U8 desc[UR18][R26.64+0xf8], R9 ;  /* 0x0000f8091a00e986 */ /* 0x0001e8000c101112 */
[----:B------:R0:W-:Y:S02]  /*e380*/  @!P1 STG.E.U8 desc[UR18][R26.64+0xf9], R5 ;  /* 0x0000f9051a009986 */ /* 0x0001e4000c101112 */
.L_x_295:
[----:B------:R-:W-:Y:S05]  /*e390*/  BSYNC B0 ;  /* 0x0000000000007941 */ /* 0x000fea0003800000 */
.L_x_37:
[----:B0-----:R-:W2:Y:S04]  /*e3a0*/  LDL.LU R3, [R1+0x7c] ;  /* 0x00007c0001037983 */ /* 0x001ea80000300800 */
[----:B-----5:R-:W2:Y:S01]  /*e3b0*/  LDL.LU R2, [R1+0x80] ;  /* 0x0000800001027983 */ /* 0x020ea20000300800 */
[----:B------:R-:W-:Y:S01]  /*e3c0*/  ULDC UR6, c[0x0][0xc] ;  /* 0x0000030000067ab9 */ /* 0x000fe20000000800 */
[----:B------:R-:W-:Y:S01]  /*e3d0*/  ULDC UR7, c[0x0][0x10] ;  /* 0x0000040000077ab9 */ /* 0x000fe20000000800 */
[----:B------:R-:W2:Y:S01]  /*e3e0*/  LDC R5, c[0x0][0x14] ;  /* 0x00000500ff057b82 */ /* 0x000ea20000000800 */
[----:B------:R-:W-:Y:S01]  /*e3f0*/  UIMAD.WIDE.U32 UR6, UR6, UR7, URZ ;  /* 0x00000007060672a5 */ /* 0x000fe2000f8e003f */
[----:B------:R-:W-:Y:S01]  /*e400*/  PRMT R0, RZ, 0x7610, R0 ;  /* 0x00007610ff007816 */ /* 0x000fe20000000000 */
[----:B------:R-:W-:-:S04]  /*e410*/  UMOV UR23, 0xffffffff ;  /* 0xffffffff00177882 */ /* 0x000fc80000000000 */
[----:B--2---:R-:W-:-:S04]  /*e420*/  IMAD.WIDE.U32 R2, R5, UR6, R2 ;  /* 0x0000000605027c25 */ /* 0x004fc8000f8e0002 */
[----:B------:R-:W-:Y:S01]  /*e430*/  IMAD R5, R5, UR7, RZ ;  /* 0x0000000705057c24 */ /* 0x000fe2000f8e02ff */
[----:B------:R-:W-:Y:S01]  /*e440*/  ULDC.64 UR6, c[0x0][0x650] ;  /* 0x0001940000067ab9 */ /* 0x000fe20000000a00 */
[----:B------:R-:W-:Y:S01]  /*e450*/  IMAD.MOV.U32 R19, RZ, RZ, R2 ;  /* 0x000000ffff137224 */ /* 0x000fe200078e0002 */
[----:B------:R-:W-:Y:S01]  /*e460*/  ISETP.GE.U32.AND P1, PT, R2, UR6, PT ;  /* 0x0000000602007c0c */ /* 0x000fe2000bf26070 */
[----:B------:R-:W-:Y:S02]  /*e470*/  IMAD.IADD R22, R3, 0x1, R5 ;  /* 0x0000000103167824 */ /* 0x000fe400078e0205 */
[----:B------:R-:W-:-:S03]  /*e480*/  IMAD.MOV.U32 R2, RZ, RZ, -0x1 ;  /* 0xffffffffff027424 */ /* 0x000fc600078e00ff */
[----:B------:R0:W-:Y:S01]  /*e490*/  STL [R1+0x7c], R22 ;  /* 0x00007c1601007387 */ /* 0x0001e20000100800 */
[----:B------:R-:W-:-:S03]  /*e4a0*/  ISETP.GE.U32.AND.EX P1, PT, R22, UR7, PT, P1 ;  /* 0x0000000716007c0c */ /* 0x000fc6000bf26110 */
[----:B------:R0:W-:Y:S04]  /*e4b0*/  STL [R1+0x80], R19 ;  /* 0x0000801301007387 */ /* 0x0001e80000100800 */
[----:B------:R0:W-:Y:S06]  /*e4c0*/  STL [R1+0x84], R2 ;  /* 0x0000840201007387 */ /* 0x0001ec0000100800 */
[----:B------:R-:W-:Y:S05]  /*e4d0*/  @P1 BRA `(.L_x_296) ;  /* 0x00000004006c1947 */ /* 0x000fea0003800000 */
[----:B------:R-:W2:Y:S01]  /*e4e0*/  S2R R14, SR_CTAID.X ;  /* 0x00000000000e7919 */ /* 0x000ea20000002500 */
[----:B------:R-:W5:Y:S01]  /*e4f0*/  LDC.64 R8, c[0x0][0x628] ;  /* 0x00018a00ff087b82 */ /* 0x000f620000000a00 */
[----:B------:R-:W-:Y:S01]  /*e500*/  ULDC UR6, c[0x0][0x150] ;  /* 0x0000540000067ab9 */ /* 0x000fe20000000800 */
[----:B------:R-:W-:Y:S01]  /*e510*/  IMAD.MOV.U32 R6, RZ, RZ, R19 ;  /* 0x000000ffff067224 */ /* 0x000fe200078e0013 */
[----:B------:R-:W0:Y:S01]  /*e520*/  S2R R16, SR_CTAID.Y ;  /* 0x0000000000107919 */ /* 0x000e220000002600 */
[----:B------:R-:W-:-:S04]  /*e530*/  IMAD.MOV.U32 R7, RZ, RZ, R22 ;  /* 0x000000ffff077224 */ /* 0x000fc800078e0016 */
[----:B------:R-:W0:Y:S08]  /*e540*/  LDC R17, c[0x0][0x144] ;  /* 0x00005100ff117b82 */ /* 0x000e300000000800 */
[----:B------:R-:W0:Y:S08]  /*e550*/  LDC R10, c[0x0][0x630] ;  /* 0x00018c00ff0a7b82 */ /* 0x000e300000000800 */
[----:B------:R-:W0:Y:S01]  /*e560*/  LDC.64 R12, c[0x0][0x620] ;  /* 0x00018800ff0c7b82 */ /* 0x000e220000000a00 */
[----:B-----5:R-:W-:-:S04]  /*e570*/  ISETP.NE.U32.AND P1, PT, R8, RZ, PT ;  /* 0x000000ff0800720c */ /* 0x020fc80003f25070 */
[----:B------:R-:W-:Y:S02]  /*e580*/  ISETP.NE.AND.EX P1, PT, R9, RZ, PT, P1 ;  /* 0x000000ff0900720c */ /* 0x000fe40003f25310 */
[----:B--2---:R-:W-:-:S05]  /*e590*/  I2FP.F32.U32 R0, R14 ;  /* 0x0000000e00007245 */ /* 0x004fca0000201000 */
[----:B------:R-:W-:-:S04]  /*e5a0*/  FMUL R0, R0, UR6 ;  /* 0x0000000600007c20 */ /* 0x000fc80008400000 */
[----:B------:R2:W0:Y:S02]  /*e5b0*/  F2I.U32.TRUNC.NTZ R15, R0 ;  /* 0x00000000000f7305 */ /* 0x000424000020f000 */
[----:B------:R-:W-:Y:S05]  /*e5c0*/  @!P1 BRA `(.L_x_297) ;  /* 0x0000000000289947 */ /* 0x000fea0003800000 */
[----:B--2---:R-:W2:Y:S02]  /*e5d0*/  LDC R0, c[0x0][0x634] ;  /* 0x00018d00ff007b82 */ /* 0x004ea40000000800 */
[----:B--2---:R-:W-:-:S05]  /*e5e0*/  IADD3 R7, P1, R19, R0, RZ ;  /* 0x0000000013077210 */ /* 0x004fca0007f3e0ff */
[----:B------:R-:W-:-:S04]  /*e5f0*/  IMAD.X R11, RZ, RZ, R22, P1 ;  /* 0x000000ffff0b7224 */ /* 0x000fc800008e0616 */
[----:B0-----:R-:W-:-:S04]  /*e600*/  IMAD.WIDE.U32 R2, R11, R8, RZ ;  /* 0x000000080b027225 */ /* 0x001fc800078e00ff */
[----:B------:R-:W-:-:S04]  /*e610*/  IMAD.WIDE.U32 R4, P1, R7, R9, R2 ;  /* 0x0000000907047225 */ /* 0x000fc80007820002 */
[----:B------:R-:W-:-:S04]  /*e620*/  IMAD.WIDE.U32 R2, R7, R8, RZ ;  /* 0x0000000807027225 */ /* 0x000fc800078e00ff */
[----:B------:R-:W-:Y:S01]  /*e630*/  IMAD.X R7, RZ, RZ, RZ, P1 ;  /* 0x000000ffff077224 */ /* 0x000fe200008e06ff */
[----:B------:R-:W-:Y:S01]  /*e640*/  IADD3 RZ, P1, R3, R4, RZ ;  /* 0x0000000403ff7210 */ /* 0x000fe20007f3e0ff */
[----:B------:R-:W-:-:S04]  /*e650*/  IMAD.MOV.U32 R6, RZ, RZ, R5 ;  /* 0x000000ffff067224 */ /* 0x000fc800078e0005 */
[----:B------:R-:W-:-:S08]  /*e660*/  IMAD.WIDE.U32.X R6, R11, R9, R6, P1 ;  /* 0x000000090b067225 */ /* 0x000fd000008e0406 */
.L_x_297:
[-CC-:B01----:R-:W-:Y:S01]  /*e670*/  SHF.R.U64 R24, R6, R10.reuse, R7.reuse ;  /* 0x0000000a06187219 */ /* 0x183fe20000001207 */
[----:B------:R-:W0:Y:S01]  /*e680*/  LDC.64 R20, c[0x0][0x640] ;  /* 0x00019000ff147b82 */ /* 0x000e220000000a00 */
[----:B--2---:R-:W-:Y:S01]  /*e690*/  SHF.R.U32.HI R0, RZ, R10, R7 ;  /* 0x0000000aff007219 */ /* 0x004fe20000011607 */
[----:B------:R-:W-:Y:S01]  /*e6a0*/  IMAD.MOV.U32 R2, RZ, RZ, R19 ;  /* 0x000000ffff027224 */ /* 0x000fe200078e0013 */
[----:B------:R-:W-:Y:S01]  /*e6b0*/  IADD3 R5, P1, RZ, -R24, RZ ;  /* 0x80000018ff057210 */ /* 0x000fe20007f3e0ff */
[----:B------:R-:W-:Y:S01]  /*e6c0*/  IMAD.MOV R15, RZ, RZ, -R15 ;  /* 0x000000ffff0f7224 */ /* 0x000fe200078e0a0f */
[----:B------:R-:W-:Y:S01]  /*e6d0*/  ULDC UR6, c[0x0][0x154] ;  /* 0x0000550000067ab9 */ /* 0x000fe20000000800 */
[----:B------:R-:W-:Y:S02]  /*e6e0*/  IMAD.MOV.U32 R7, RZ, RZ, 0x1 ;  /* 0x00000001ff077424 */ /* 0x000fe400078e00ff */
[----:B------:R-:W1:Y:S01]  /*e6f0*/  LDC R4, c[0x0][0x618] ;  /* 0x00018600ff047b82 */ /* 0x000e620000000800 */
[----:B------:R-:W-:-:S02]  /*e700*/  IMAD.X R3, RZ, RZ, ~R0, P1 ;  /* 0x000000ffff037224 */ /* 0x000fc400008e0e00 */
[----:B------:R-:W-:Y:S02]  /*e710*/  IMAD R15, R17, R15, R14 ;  /* 0x0000000f110f7224 */ /* 0x000fe400078e020e */
[-C--:B------:R-:W-:Y:S02]  /*e720*/  IMAD R0, R3, R12.reuse, RZ ;  /* 0x0000000c03007224 */ /* 0x080fe400078e02ff */
[----:B------:R-:W-:Y:S01]  /*e730*/  IMAD.MOV.U32 R3, RZ, RZ, R22 ;  /* 0x000000ffff037224 */ /* 0x000fe200078e0016 */
[----:B------:R-:W2:Y:S01]  /*e740*/  LDC R6, c[0x0][0x608] ;  /* 0x00018200ff067b82 */ /* 0x000ea20000000800 */
[----:B------:R-:W-:-:S04]  /*e750*/  IMAD.WIDE.U32 R2, R5, R12, R2 ;  /* 0x0000000c05027225 */ /* 0x000fc800078e0002 */
[----:B------:R-:W-:-:S03]  /*e760*/  IMAD R5, R5, R13, R0 ;  /* 0x0000000d05057224 */ /* 0x000fc600078e0200 */
[----:B------:R-:W5:Y:S01]  /*e770*/  LDC R18, c[0x0][0x658] ;  /* 0x00019600ff127b82 */ /* 0x000f620000000800 */
[----:B------:R-:W-:Y:S01]  /*e780*/  I2FP.F32.U32 R0, R16 ;  /* 0x0000001000007245 */ /* 0x000fe20000201000 */
[----:B------:R-:W-:Y:S01]  /*e790*/  IMAD.IADD R3, R3, 0x1, R5 ;  /* 0x0000000103037824 */ /* 0x000fe200078e0205 */
[----:B0-----:R-:W-:Y:S01]  /*e7a0*/  ISETP.NE.U32.AND P1, PT, R20, RZ, PT ;  /* 0x000000ff1400720c */ /* 0x001fe20003f25070 */
[----:B------:R-:W-:Y:S02]  /*e7b0*/  IMAD.MOV.U32 R5, RZ, RZ, -0x1 ;  /* 0xffffffffff057424 */ /* 0x000fe400078e00ff */
[----:B------:R-:W-:Y:S02]  /*e7c0*/  FMUL R0, R0, UR6 ;  /* 0x0000000600007c20 */ /* 0x000fe40008400000 */
[----:B------:R-:W0:Y:S01]  /*e7d0*/  LDC R13, c[0x0][0x148] ;  /* 0x00005200ff0d7b82 */ /* 0x000e220000000800 */
[----:B-1----:R-:W-:Y:S01]  /*e7e0*/  SHF.R.U64 R10, R2, R4, R3 ;  /* 0x00000004020a7219 */ /* 0x002fe20000001203 */
[----:B------:R1:W0:Y:S01]  /*e7f0*/  F2I.U32.TRUNC.NTZ R12, R0 ;  /* 0x00000000000c7305 */ /* 0x000222000020f000 */
[----:B------:R-:W-:-:S02]  /*e800*/  ISETP.NE.AND.EX P1, PT, R21, RZ, PT, P1 ;  /* 0x000000ff1500720c */ /* 0x000fc40003f25310 */
[----:B------:R-:W-:-:S03]  /*e810*/  SHF.R.U32.HI R3, RZ, R4, R3 ;  /* 0x00000004ff037219 */ /* 0x000fc60000011603 */
[----:B------:R-:W0:Y:S01]  /*e820*/  LDC R14, c[0x0][0x600] ;  /* 0x00018000ff0e7b82 */ /* 0x000e220000000800 */
[-CC-:B--2---:R-:W-:Y:S02]  /*e830*/  SHF.R.U64 R8, R10, R6.reuse, R3.reuse ;  /* 0x000000060a087219 */ /* 0x184fe40000001203 */
[----:B------:R-:W-:-:S05]  /*e840*/  SHF.R.U32.HI R3, RZ, R6, R3 ;  /* 0x00000006ff037219 */ /* 0x000fca0000011603 */
[----:B------:R-:W2:Y:S01]  /*e850*/  LDC R19, c[0x0][0x648] ;  /* 0x00019200ff137b82 */ /* 0x000ea20000000800 */
[-CC-:B-----5:R-:W-:Y:S02]  /*e860*/  SHF.R.U64 R11, R8, R18.reuse, R3.reuse ;  /* 0x00000012080b7219 */ /* 0x1a0fe40000001203 */
[-C--:B------:R-:W-:Y:S02]  /*e870*/  SHF.L.U32 R5, R5, R18.reuse, RZ ;  /* 0x0000001205057219 */ /* 0x080fe400000006ff */
[-C--:B------:R-:W-:Y:S01]  /*e880*/  SHF.R.U32.HI R3, RZ, R18.reuse, R3 ;  /* 0x00000012ff037219 */ /* 0x080fe20000011603 */
[----:B------:R-:W-:Y:S01]  /*e890*/  IMAD.MOV.U32 R2, RZ, RZ, R11 ;  /* 0x000000ffff027224 */ /* 0x000fe200078e000b */
[----:B------:R-:W-:Y:S01]  /*e8a0*/  SHF.L.U32 R34, R7, R18, RZ ;  /* 0x0000001207227219 */ /* 0x000fe200000006ff */
[----:B------:R-:W0:Y:S01]  /*e8b0*/  LDC R22, c[0x0][0x638] ;  /* 0x00018e00ff167b82 */ /* 0x000e220000000800 */
[----:B------:R-:W-:-:S07]  /*e8c0*/  LOP3.LUT R17, RZ, R5, RZ, 0x33, !PT ;  /* 0x00000005ff117212 */ /* 0x000fce00078e33ff */
[----:B------:R-:W0:Y:S01]  /*e8d0*/  LDC R23, c[0x0][0x610] ;  /* 0x00018400ff177b82 */ /* 0x000e220000000800 */
[----:B-1----:R-:W-:Y:S05]  /*e8e0*/  @!P1 BRA `(.L_x_298) ;  /* 0x0000000000289947 */ /* 0x002fea0003800000 */
[----:B------:R-:W1:Y:S02]  /*e8f0*/  LDC R0, c[0x0][0x64c] ;  /* 0x00019300ff007b82 */ /* 0x000e640000000800 */
[----:B-1----:R-:W-:-:S05]  /*e900*/  IADD3 R7, P1, R11, R0, RZ ;  /* 0x000000000b077210 */ /* 0x002fca0007f3e0ff */
        /* <DEDUP_REMOVED lines=8> */
.L_x_298:
[----:B--2---:R-:W-:Y:S01]  /*e990*/  SHF.R.U64 R0, R2, R19, R3 ;  /* 0x0000001302007219 */ /* 0x004fe20000001203 */
[----:B0-----:R-:W-:Y:S01]  /*e9a0*/  VIADD R3, R14, 0xffffffff ;  /* 0xffffffff0e037836 */ /* 0x001fe20000000000 */
[----:B------:R-:W-:Y:S01]  /*e9b0*/  LOP3.LUT R5, R8, R17, RZ, 0xc0, !PT ;  /* 0x0000001108057212 */ /* 0x000fe200078ec0ff */
[----:B------:R-:W-:Y:S01]  /*e9c0*/  IMAD.MOV R12, RZ, RZ, -R12 ;  /* 0x000000ffff0c7224 */ /* 0x000fe200078e0a0c */
[----:B------:R-:W-:Y:S01]  /*e9d0*/  R2UR UR23, R24 ;  /* 0x00000000181772ca */ /* 0x000fe200000e0000 */
[----:B------:R-:W-:Y:S01]  /*e9e0*/  IMAD.MOV R2, RZ, RZ, -R0 ;  /* 0x000000ffff027224 */ /* 0x000fe200078e0a00 */
[----:B------:R-:W-:Y:S01]  /*e9f0*/  LOP3.LUT R3, R10, R3, RZ, 0xc0, !PT ;  /* 0x000000030a037212 */ /* 0x000fe200078ec0ff */
[----:B------:R-:W-:Y:S02]  /*ea00*/  IMAD R34, R34, R0, R5 ;  /* 0x0000000022227224 */ /* 0x000fe400078e0205 */
[----:B------:R-:W-:Y:S02]  /*ea10*/  @P3 IMAD R15, R13, R12, R16 ;  /* 0x0000000c0d0f3224 */ /* 0x000fe400078e0210 */
[----:B------:R-:W-:-:S02]  /*ea20*/  IMAD R0, R2, R22, R11 ;  /* 0x0000001602007224 */ /* 0x000fc400078e020b */
[----:B------:R-:W-:Y:S02]  /*ea30*/  IMAD R34, R34, R23, R15 ;  /* 0x0000001722227224 */ /* 0x000fe400078e020f */
[----:B------:R-:W-:Y:S02]  /*ea40*/  IMAD R3, R0, R14, R3 ;  /* 0x0000000e00037224 */ /* 0x000fe400078e0203 */
[----:B------:R-:W-:-:S03]  /*ea50*/  IMAD.MOV.U32 R0, RZ, RZ, 0x1 ;  /* 0x00000001ff007424 */ /* 0x000fc600078e00ff */
[----:B------:R-:W-:Y:S02]  /*ea60*/  SEL R2, R3, R34, !P3 ;  /* 0x0000002203027207 */ /* 0x000fe40005800000 */
[----:B------:R-:W-:-:S03]  /*ea70*/  SEL R34, R34, R3, !P3 ;  /* 0x0000000322227207 */ /* 0x000fc60005800000 */
[----:B------:R2:W-:Y:S04]  /*ea80*/  STL [R1+0x84], R2 ;  /* 0x0000840201007387 */ /* 0x0005e80000100800 */
.L_x_296:
[----:B------:R0:W-:Y:S01]  /*ea90*/  STL [R1+0x88], R34 ;  /* 0x0000882201007387 */ /* 0x0001e20000100800 */
[----:B------:R-:W-:-:S13]  /*eaa0*/  LOP3.LUT P1, RZ, R0, 0xff, RZ, 0xc0, !PT ;  /* 0x000000ff00ff7812 */ /* 0x000fda000782c0ff */
[----:B0-----:R-:W-:Y:S05]  /*eab0*/  @P1 BRA `(.L_x_299) ;  /* 0xffffff2400f01947 */ /* 0x001fea000383ffff */
[----:B------:R-:W-:Y:S05]  /*eac0*/  EXIT ;  /* 0x000000000000794d */ /* 0x000fea0003800000 */
.L_x_7:
[----:B------:R-:W2:Y:S01]  /*ead0*/  LDL R22, [R1+0x80] ;  /* 0x0000800001167983 */ /* 0x000ea20000100800 */
[----:B0-----:R-:W-:-:S03]  /*eae0*/  ULDC.64 UR4, c[0x0][0x650] ;  /* 0x0001940000047ab9 */ /* 0x001fc60000000a00 */
[----:B-1----:R-:W3:Y:S01]  /*eaf0*/  LDL R23, [R1+0x7c] ;  /* 0x00007c0001177983 */ /* 0x002ee20000100800 */
[----:B------:R-:W-:Y:S01]  /*eb00*/  PRMT R4, RZ, 0x7610, R4 ;  /* 0x00007610ff047816 */ /* 0x000fe20000000004 */
[----:B------:R-:W-:Y:S02]  /*eb10*/  IMAD.MOV.U32 R5, RZ, RZ, -0x1 ;  /* 0xffffffffff057424 */ /* 0x000fe400078e00ff */
[----:B------:R-:W-:Y:S02]  /*eb20*/  IMAD.MOV.U32 R7, RZ, RZ, -0x1 ;  /* 0xffffffffff077424 */ /* 0x000fe400078e00ff */
[----:B------:R-:W-:Y:S01]  /*eb30*/  IMAD.MOV.U32 R6, RZ, RZ, -0x1 ;  /* 0xffffffffff067424 */ /* 0x000fe200078e00ff */
[----:B--2---:R-:W-:-:S04]  /*eb40*/  ISETP.GE.U32.AND P0, PT, R22, UR4, PT ;  /* 0x0000000416007c0c */ /* 0x004fc8000bf06070 */
[----:B---3--:R-:W-:-:S13]  /*eb50*/  ISETP.GE.U32.AND.EX P0, PT, R23, UR5, PT, P0 ;  /* 0x0000000517007c0c */ /* 0x008fda000bf06100 */
[----:B------:R-:W-:Y:S05]  /*eb60*/  @P0 BRA `(.L_x_300) ;  /* 0x00000004002c0947 */ /* 0x000fea0003800000 */
[----:B------:R-:W0:Y:S01]  /*eb70*/  LDC.64 R14, c[0x0][0x628] ;  /* 0x00018a00ff0e7b82 */ /* 0x000e220000000a00 */
[----:B------:R-:W-:Y:S02]  /*eb80*/  IMAD.MOV.U32 R8, RZ, RZ, R22 ;  /* 0x000000ffff087224 */ /* 0x000fe400078e0016 */
[----:B------:R-:W-:-:S05]  /*eb90*/  IMAD.MOV.U32 R9, RZ, RZ, R23 ;  /* 0x000000ffff097224 */ /* 0x000fca00078e0017 */
[----:B------:R-:W1:Y:S08]  /*eba0*/  LDC R10, c[0x0][0x630] ;  /* 0x00018c00ff0a7b82 */ /* 0x000e700000000800 */
[----:B------:R-:W2:Y:S01]  /*ebb0*/  LDC.64 R16, c[0x0][0x620] ;  /* 0x00018800ff107b82 */ /* 0x000ea20000000a00 */
[----:B0-----:R-:W-:-:S04]  /*ebc0*/  ISETP.NE.U32.AND P0, PT, R14, RZ, PT ;  /* 0x000000ff0e00720c */ /* 0x001fc80003f05070 */
[----:B------:R-:W-:-:S13]  /*ebd0*/  ISETP.NE.AND.EX P0, PT, R15, RZ, PT, P0 ;  /* 0x000000ff0f00720c */ /* 0x000fda0003f05300 */
[----:B-12---:R-:W-:Y:S05]  /*ebe0*/  @!P0 BRA `(.L_x_301) ;  /* 0x0000000000288947 */ /* 0x006fea0003800000 */
        /* <DEDUP_REMOVED lines=10> */
.L_x_301:
[----:B------:R-:W0:Y:S01]  /*ec90*/  LDC.64 R20, c[0x0][0x640] ;  /* 0x00019000ff147b82 */ /* 0x000e220000000a00 */
[-CC-:B------:R-:W-:Y:S02]  /*eca0*/  SHF.R.U64 R14, R8, R10.reuse, R9.reuse ;  /* 0x0000000a080e7219 */ /* 0x180fe40000001209 */
[----:B------:R-:W-:Y:S02]  /*ecb0*/  SHF.R.U32.HI R4, RZ, R10, R9 ;  /* 0x0000000aff047219 */ /* 0x000fe40000011609 */
[----:B------:R-:W-:-:S03]  /*ecc0*/  IADD3 R7, P0, RZ, -R14, RZ ;  /* 0x8000000eff077210 */ /* 0x000fc60007f1e0ff */
[----:B------:R-:W1:Y:S02]  /*ecd0*/  LDC R8, c[0x0][0x618] ;  /* 0x00018600ff087b82 */ /* 0x000e640000000800 */
[----:B------:R-:W-:Y:S02]  /*ece0*/  IMAD.X R5, RZ, RZ, ~R4, P0 ;  /* 0x000000ffff057224 */ /* 0x000fe400000e0e04 */
[----:B------:R-:W-:Y:S02]  /*ecf0*/  IMAD.MOV.U32 R4, RZ, RZ, R22 ;  /* 0x000000ffff047224 */ /* 0x000fe400078e0016 */
[-C--:B------:R-:W-:Y:S02]  /*ed00*/  IMAD R6, R5, R16.reuse, RZ ;  /* 0x0000001005067224 */ /* 0x080fe400078e02ff */
[----:B------:R-:W2:Y:S01]  /*ed10*/  LDC R18, c[0x0][0x608] ;  /* 0x00018200ff127b82 */ /* 0x000ea20000000800 */
[----:B------:R-:W-:Y:S02]  /*ed20*/  IMAD.MOV.U32 R5, RZ, RZ, R23 ;  /* 0x000000ffff057224 */ /* 0x000fe400078e0017 */
[----:B------:R-:W-:-:S05]  /*ed30*/  IMAD.WIDE.U32 R4, R7, R16, R4 ;  /* 0x0000001007047225 */ /* 0x000fca00078e0004 */
[----:B------:R-:W3:Y:S01]  /*ed40*/  LDC R19, c[0x0][0x658] ;  /* 0x00019600ff137b82 */ /* 0x000ee20000000800 */
[----:B------:R-:W-:Y:S01]  /*ed50*/  IMAD R7, R7, R17, R6 ;  /* 0x0000001107077224 */ /* 0x000fe200078e0206 */
[----:B0-----:R-:W-:Y:S01]  /*ed60*/  ISETP.NE.U32.AND P0, PT, R20, RZ, PT ;  /* 0x000000ff1400720c */ /* 0x001fe20003f05070 */
[----:B------:R-:W-:Y:S02]  /*ed70*/  IMAD.MOV.U32 R6, RZ, RZ, -0x1 ;  /* 0xffffffffff067424 */ /* 0x000fe400078e00ff */
[----:B------:R-:W-:Y:S01]  /*ed80*/  IMAD.IADD R5, R5, 0x1, R7 ;  /* 0x0000000105057824 */ /* 0x000fe200078e0207 */
[----:B------:R-:W-:Y:S02]  /*ed90*/  ISETP.NE.AND.EX P0, PT, R21, RZ, PT, P0 ;  /* 0x000000ff1500720c */ /* 0x000fe40003f05300 */
[----:B------:R-:W0:Y:S02]  /*eda0*/  LDC R17, c[0x0][0x600] ;  /* 0x00018000ff117b82 */ /* 0x000e240000000800 */
[----:B-1----:R-:W-:-:S02]  /*edb0*/  SHF.R.U64 R10, R4, R8, R5 ;  /* 0x00000008040a7219 */ /* 0x002fc40000001205 */
[----:B------:R-:W-:-:S04]  /*edc0*/  SHF.R.U32.HI R5, RZ, R8, R5 ;  /* 0x00000008ff057219 */ /* 0x000fc80000011605 */
[----:B------:R-:W1:Y:S01]  /*edd0*/  LDC R22, c[0x0][0x648] ;  /* 0x00019200ff167b82 */ /* 0x000e620000000800 */
[-CC-:B--2---:R-:W-:Y:S02]  /*ede0*/  SHF.R.U64 R15, R10, R18.reuse, R5.reuse ;  /* 0x000000120a0f7219 */ /* 0x184fe40000001205 */
[----:B------:R-:W-:Y:S01]  /*edf0*/  SHF.R.U32.HI R4, RZ, R18, R5 ;  /* 0x00000012ff047219 */ /* 0x000fe20000011605 */
[----:B------:R-:W-:-:S04]  /*ee00*/  IMAD.MOV.U32 R18, RZ, RZ, 0x1 ;  /* 0x00000001ff127424 */ /* 0x000fc800078e00ff */
[----:B------:R-:W2:Y:S01]  /*ee10*/  LDC R23, c[0x0][0x638] ;  /* 0x00018e00ff177b82 */ /* 0x000ea20000000800 */
[-CC-:B---3--:R-:W-:Y:S02]  /*ee20*/  SHF.R.U64 R16, R15, R19.reuse, R4.reuse ;  /* 0x000000130f107219 */ /* 0x188fe40000001204 */
[-C--:B------:R-:W-:Y:S02]  /*ee30*/  SHF.L.U32 R6, R6, R19.reuse, RZ ;  /* 0x0000001306067219 */ /* 0x080fe400000006ff */
[----:B------:R-:W-:Y:S01]  /*ee40*/  SHF.R.U32.HI R5, RZ, R19, R4 ;  /* 0x00000013ff057219 */ /* 0x000fe20000011604 */
[----:B------:R-:W-:Y:S01]  /*ee50*/  IMAD.MOV.U32 R4, RZ, RZ, R16 ;  /* 0x000000ffff047224 */ /* 0x000fe200078e0010 */
[----:B------:R-:W-:Y:S01]  /*ee60*/  LOP3.LUT R24, RZ, R6, RZ, 0x33, !PT ;  /* 0x00000006ff187212 */ /* 0x000fe200078e33ff */
[----:B------:R-:W3:Y:S01]  /*ee70*/  LDC R25, c[0x0][0x610] ;  /* 0x00018400ff197b82 */ /* 0x000ee20000000800 */
[----:B------:R-:W-:Y:S05]  /*ee80*/  @!P0 BRA `(.L_x_302) ;  /* 0x0000000000288947 */ /* 0x000fea0003800000 */
        /* <DEDUP_REMOVED lines=10> */
.L_x_302:
[----:B-1----:R-:W-:Y:S01]  /*ef30*/  SHF.R.U64 R4, R4, R22, R5 ;  /* 0x0000001604047219 */ /* 0x002fe20000001205 */
[----:B0-----:R-:W-:Y:S01]  /*ef40*/  VIADD R7, R17, 0xffffffff ;  /* 0xffffffff11077836 */ /* 0x001fe20000000000 */
[----:B------:R-:W-:Y:S01]  /*ef50*/  SHF.L.U32 R18, R18, R19, RZ ;  /* 0x0000001312127219 */ /* 0x000fe200000006ff */
[----:B------:R-:W-:Y:S01]  /*ef60*/  @P3 IMAD R0, R11, R12, R2 ;  /* 0x0000000c0b003224 */ /* 0x000fe200078e0202 */
[----:B------:R-:W-:Y:S01]  /*ef70*/  LOP3.LUT R3, R15, R24, RZ, 0xc0, !PT ;  /* 0x000000180f037212 */ /* 0x000fe200078ec0ff */
[----:B------:R-:W-:Y:S01]  /*ef80*/  IMAD.MOV R5, RZ, RZ, -R4 ;  /* 0x000000ffff057224 */ /* 0x000fe200078e0a04 */
[----:B------:R-:W-:Y:S01]  /*ef90*/  LOP3.LUT R7, R10, R7, RZ, 0xc0, !PT ;  /* 0x000000070a077212 */ /* 0x000fe200078ec0ff */
[----:B------:R-:W-:Y:S02]  /*efa0*/  IMAD.MOV.U32 R6, RZ, RZ, R14 ;  /* 0x000000ffff067224 */ /* 0x000fe400078e000e */
[----:B------:R-:W-:Y:S02]  /*efb0*/  IMAD R3, R18, R4, R3 ;  /* 0x0000000412037224 */ /* 0x000fe400078e0203 */
[----:B--2---:R-:W-:-:S02]  /*efc0*/  IMAD R2, R5, R23, R16 ;  /* 0x0000001705027224 */ /* 0x004fc400078e0210 */
[----:B---3--:R-:W-:Y:S02]  /*efd0*/  IMAD R0, R3, R25, R0 ;  /* 0x0000001903007224 */ /* 0x008fe400078e0200 */
[----:B------:R-:W-:Y:S02]  /*efe0*/  IMAD R5, R2, R17, R7 ;  /* 0x0000001102057224 */ /* 0x000fe400078e0207 */
[----:B------:R-:W-:-:S03]  /*eff0*/  IMAD.MOV.U32 R4, RZ, RZ, 0x1 ;  /* 0x00000001ff047424 */ /* 0x000fc600078e00ff */
[----:B------:R-:W-:Y:S02]  /*f000*/  SEL R7, R5, R0, !P3 ;  /* 0x0000000005077207 */ /* 0x000fe40005800000 */
[----:B------:R-:W-:-:S07]  /*f010*/  SEL R5, R0, R5, !P3 ;  /* 0x0000000500057207 */ /* 0x000fce0005800000 */
.L_x_300:
[----:B------:R-:W-:-:S08]  /*f020*/  NOP ;  /* 0x0000000000007918 */ /* 0x000fd00000000000 */
[----:B------:R-:W0:-:S00]  /*f030*/  USETMAXREG.DEALLOC.CTAPOOL 0x28 ;  /* 0x00000028000079c8 */ /* 0x000e0000080e0500 */
[----:B------:R-:W-:-:S13]  /*f040*/  ISETP.NE.AND P0, PT, RZ, UR8, PT ;  /* 0x00000008ff007c0c */ /* 0x000fda000bf05270 */
[----:B------:R-:W-:Y:S05]  /*f050*/  @P0 EXIT ;  /* 0x000000000000094d */ /* 0x000fea0003800000 */
[----:B0-----:R-:W-:Y:S01]  /*f060*/  LOP3.LUT P0, RZ, R4, 0xff, RZ, 0xc0, !PT ;  /* 0x000000ff04ff7812 */ /* 0x001fe2000780c0ff */
[----:B------:R-:W-:Y:S02]  /*f070*/  IMAD.MOV.U32 R8, RZ, RZ, 0x1 ;  /* 0x00000001ff087424 */ /* 0x000fe400078e00ff */
[----:B------:R-:W-:-:S10]  /*f080*/  IMAD.MOV.U32 R11, RZ, RZ, RZ ;  /* 0x000000ffff0b7224 */ /* 0x000fd400078e00ff */
[----:B------:R-:W-:Y:S05]  /*f090*/  @!P0 BRA `(.L_x_303) ;  /* 0x0000000c00608947 */ /* 0x000fea0003800000 */
[----:B------:R-:W0:Y:S01]  /*f0a0*/  S2UR UR12, SR_CgaCtaId ;  /* 0x00000000000c79c3 */ /* 0x000e220000008800 */
[----:B------:R-:W-:Y:S01]  /*f0b0*/  ULDC UR4, c[0x0][0x28c] ;  /* 0x0000a30000047ab9 */ /* 0x000fe20000000800 */
[----:B------:R-:W-:Y:S01]  /*f0c0*/  ULDC UR6, c[0x0][0x658] ;  /* 0x0001960000067ab9 */ /* 0x000fe20000000800 */
[----:B------:R-:W-:Y:S01]  /*f0d0*/  UIADD3 UR10, UR4, 0x1f, URZ ;  /* 0x0000001f040a7890 */ /* 0x000fe2000fffe03f */
[----:B------:R-:W-:Y:S01]  /*f0e0*/  BSSY B0, `(.L_x_303) ;  /* 0x00000d3000007945 */ /* 0x000fe20003800000 */
[----:B------:R-:W-:Y:S01]  /*f0f0*/  UMOV UR7, 0xffffffff ;  /* 0xffffffff00077882 */ /* 0x000fe20000000000 */
[----:B------:R-:W-:Y:S01]  /*f100*/  ULDC UR5, c[0x0][0x600] ;  /* 0x0001800000057ab9 */ /* 0x000fe20000000800 */
[----:B------:R-:W-:Y:S01]  /*f110*/  UMOV UR9, 0x1 ;  /* 0x0000000100097882 */ /* 0x000fe20000000000 */
[----:B------:R-:W-:Y:S01]  /*f120*/  USHF.L.U32 UR7, UR7, UR6, URZ ;  /* 0x0000000607077299 */ /* 0x000fe2000800063f */
[----:B------:R-:W-:Y:S01]  /*f130*/  IMAD.MOV.U32 R10, RZ, RZ, 0x1 ;  /* 0x00000001ff0a7424 */ /* 0x000fe200078e00ff */
[----:B------:R-:W-:Y:S01]  /*f140*/  UIADD3 UR4, UR5, -0x1, URZ ;  /* 0xffffffff05047890 */ /* 0x000fe2000fffe03f */
[----:B------:R-:W-:Y:S01]  /*f150*/  IMAD.MOV.U32 R8, RZ, RZ, 0x1 ;  /* 0x00000001ff087424 */ /* 0x000fe200078e00ff */
[----:B------:R-:W-:Y:S01]  /*f160*/  USHF.R.S32.HI UR11, URZ, 0x1f, UR10 ;  /* 0x0000001f3f0b7899 */ /* 0x000fe2000801140a */
[----:B------:R-:W-:Y:S01]  /*f170*/  IMAD.MOV.U32 R11, RZ, RZ, RZ ;  /* 0x000000ffff0b7224 */ /* 0x000fe200078e00ff */
[----:B------:R-:W-:Y:S01]  /*f180*/  ULDC UR8, c[0x0][0xc] ;  /* 0x0000030000087ab9 */ /* 0x000fe20000000800 */
[----:B------:R-:W-:-:S02]  /*f190*/  USHF.L.U32 UR5, UR9, UR6, URZ ;  /* 0x0000000609057299 */ /* 0x000fc4000800063f */
[----:B------:R-:W-:Y:S01]  /*f1a0*/  ULEA.HI UR11, UR11, UR10, URZ, 0x5 ;  /* 0x0000000a0b0b7291 */ /* 0x000fe2000f8f283f */
[----:B------:R-:W-:Y:S01]  /*f1b0*/  ULDC UR9, c[0x0][0x10] ;  /* 0x0000040000097ab9 */ /* 0x000fe20000000800 */
[----:B------:R-:W-:Y:S02]  /*f1c0*/  ULOP3.LUT UR6, URZ, UR7, URZ, 0x33, !UPT ;  /* 0x000000073f067292 */ /* 0x000fe4000f8e333f */
[----:B------:R-:W-:Y:S01]  /*f1d0*/  UIMAD.WIDE.U32 UR8, UR8, UR9, URZ ;  /* 0x00000009080872a5 */ /* 0x000fe2000f8e003f */
[----:B------:R-:W-:Y:S01]  /*f1e0*/  ULDC UR7, c[0x0][0x14] ;  /* 0x0000050000077ab9 */ /* 0x000fe20000000800 */
[----:B------:R-:W-:Y:S01]  /*f1f0*/  USHF.R.S32.HI UR20, URZ, 0x5, UR11 ;  /* 0x000000053f147899 */ /* 0x000fe2000801140b */
[----:B0-----:R-:W-:Y:S01]  /*f200*/  IMAD.U32 R0, RZ, RZ, UR12 ;  /* 0x0000000cff007e24 */ /* 0x001fe2000f8e00ff */
[----:B------:R-:W-:Y:S02]  /*f210*/  UIMAD.WIDE.U32 UR24, UR8, UR7, URZ ;  /* 0x00000007081872a5 */ /* 0x000fe4000f8e003f */
[----:B------:R-:W-:-:S02]  /*f220*/  UIMAD UR18, UR9, UR7, URZ ;  /* 0x00000007091272a4 */ /* 0x000fc4000f8e023f */
[----:B------:R-:W-:Y:S02]  /*f230*/  ULOP3.LUT UR23, UR13, 0x2, URZ, 0xfc, !UPT ;  /* 0x000000020d177892 */ /* 0x000fe4000f8efc3f */
[----:B------:R-:W-:Y:S02]  /*f240*/  UIADD3 UR18, UR25, UR18, URZ ;  /* 0x0000001219127290 */ /* 0x000fe4000fffe03f */
[----:B------:R-:W-:Y:S01]  /*f250*/  UIADD3 UR28, UR20, 0x1, URZ ;  /* 0x00000001141c7890 */ /* 0x000fe2000fffe03f */
[----:B------:R-:W-:-:S11]  /*f260*/  ULDC.64 UR26, c[0x0][0x198] ;  /* 0x00006600001a7ab9 */ /* 0x000fd60000000a00 */
.L_x_314:
[----:B------:R-:W-:-:S03]  /*f270*/  UMOV UR7, 0xffffffff ;  /* 0xffffffff00077882 */ /* 0x000fc60000000000 */
[----:B------:R-:W-:Y:S05]  /*f280*/  BRA.DIV UR7, `(.L_x_304) ;  /* 0x0000001207047947 */ /* 0x000fea000b800000 */
[----:B------:R-:W-:-:S13]  /*f290*/  ELECT P0, URZ, PT ;  /* 0x00000000003f782f */ /* 0x000fda0003800000 */
.L_x_326:
[----:B------:R-:W0:Y:S01]  /*f2a0*/  LDC R2, c[0x0][0x28c] ;  /* 0x0000a300ff027b82 */ /* 0x000e220000000800 */
[----:B------:R-:W-:Y:S01]  /*f2b0*/  BSSY B1, `(.L_x_305) ;  /* 0x000003c000017945 */ /* 0x000fe20003800000 */
[----:B0-----:R-:W-:-:S13]  /*f2c0*/  ISETP.LT.OR P0, PT, R2, 0x1, !P0 ;  /* 0x000000010200780c */ /* 0x001fda0004701670 */
[----:B------:R-:W-:Y:S05]  /*f2d0*/  @P0 BRA `(.L_x_306) ;  /* 0x0000000000e40947 */ /* 0x000fea0003800000 */
[----:B------:R-:W-:Y:S02]  /*f2e0*/  IMAD R5, R5, 0x2, R0 ;  /* 0x0000000205057824 */ /* 0x000fe400078e0200 */
[----:B------:R-:W-:Y:S02]  /*f2f0*/  IMAD.SHL.U32 R9, R7, 0x100, RZ ;  /* 0x0000010007097824 */ /* 0x000fe400078e00ff */
[----:B------:R-:W-:Y:S02]  /*f300*/  IMAD.MOV.U32 R14, RZ, RZ, RZ ;  /* 0x000000ffff0e7224 */ /* 0x000fe400078e00ff */
[----:B------:R-:W-:Y:S02]  /*f310*/  IMAD.U32 R15, RZ, RZ, UR28 ;  /* 0x0000001cff0f7e24 */ /* 0x000fe4000f8e00ff */
[----:B------:R-:W-:Y:S02]  /*f320*/  IMAD.MOV.U32 R2, RZ, RZ, R8 ;  /* 0x000000ffff027224 */ /* 0x000fe400078e0008 */
[----:B------:R-:W-:-:S02]  /*f330*/  IMAD.MOV.U32 R3, RZ, RZ, R11 ;  /* 0x000000ffff037224 */ /* 0x000fc400078e000b */
[----:B------:R-:W-:-:S07]  /*f340*/  IMAD.SHL.U32 R7, R5, 0x40, RZ ;  /* 0x0000004005077824 */ /* 0x000fce00078e00ff */
.L_x_309:
[----:B------:R-:W0:Y:S01]  /*f350*/  S2UR UR7, SR_CgaCtaId ;  /* 0x00000000000779c3 */ /* 0x000e220000008800 */
[----:B------:R-:W1:Y:S01]  /*f360*/  S2R R16, SR_TID.X ;  /* 0x0000000000107919 */ /* 0x000e620000002100 */
[----:B------:R-:W-:Y:S02]  /*f370*/  MOV R5, 0x400 ;  /* 0x0000040000057802 */ /* 0x000fe40000000f00 */
[----:B------:R-:W-:Y:S01]  /*f380*/  SHF.L.U32 R4, R2, 0x1f, RZ ;  /* 0x0000001f02047819 */ /* 0x000fe200000006ff */
[----:B0-----:R-:W-:-:S05]  /*f390*/  IMAD.U32 R0, RZ, RZ, UR7 ;  /* 0x00000007ff007e24 */ /* 0x001fca000f8e00ff */
[----:B------:R-:W-:Y:S02]  /*f3a0*/  LEA R12, R0, R5, 0x18 ;  /* 0x00000005000c7211 */ /* 0x000fe400078ec0ff */
[----:B-1----:R-:W-:-:S03]  /*f3b0*/  LOP3.LUT P1, RZ, R16, 0x7f, RZ, 0xc0, !PT ;  /* 0x0000007f10ff7812 */ /* 0x002fc6000782c0ff */
[----:B------:R-:W-:-:S04]  /*f3c0*/  IMAD R13, R3, 0x8, R12 ;  /* 0x00000008030d7824 */ /* 0x000fc800078e020c */
[----:B------:R-:W0:Y:S06]  /*f3d0*/  SYNCS.PHASECHK.TRANS64.TRYWAIT P0, [R13+URZ+0x28], R4 ;  /* 0x000028040d0075a7 */ /* 0x000e2c000800017f */
[----:B------:R-:W1:Y:S01]  /*f3e0*/  @!P1 LDC R5, c[0x0][0x500] ;  /* 0x00014000ff059b82 */ /* 0x000e620000000800 */
[----:B0-----:R-:W-:Y:S05]  /*f3f0*/  @!P0 BRA `(.L_x_307) ;  /* 0x0000000c00c88947 */ /* 0x001fea0003800000 */
.L_x_327:
[----:B------:R-:W-:Y:S01]  /*f400*/  UPRMT UR7, UR23, 0x9910, URZ ;  /* 0x0000991017077896 */ /* 0x000fe2000800003f */
[----:B-1----:R1:W-:Y:S03]  /*f410*/  @!P1 SYNCS.ARRIVE.TRANS64 RZ, [R13+URZ], R5 ;  /* 0x000000050dff99a7 */ /* 0x0023e6000800003f */
[----:B------:R-:W-:-:S06]  /*f420*/  UISETP.NE.AND UP0, UPT, UR7, 0x2, UPT ;  /* 0x000000020700788c */ /* 0x000fcc000bf05270 */
[----:B------:R-:W-:-:S13]  /*f430*/  PLOP3.LUT P0, PT, PT, PT, UP0, 0x80, 0x0 ;  /* 0x000000000000781c */ /* 0x000fda0003f0f008 */
[----:B-1----:R-:W-:Y:S05]  /*f440*/  @P0 BRA `(.L_x_308) ;  /* 0x0000000000040947 */ /* 0x002fea0003800000 */
[----:B------:R-:W-:Y:S01]  /*f450*/  BPT.TRAP 0x1 ;  /* 0x000000040000795c */ /* 0x000fe20000300000 */
.L_x_308:
[----:B0-----:R-:W-:Y:S01]  /*f460*/  IMAD R4, R3, 0x2, R0 ;  /* 0x0000000203047824 */ /* 0x001fe200078e0200 */
[----:B------:R-:W-:Y:S01]  /*f470*/  R2UR UR9, R13 ;  /* 0x000000000d0972ca */ /* 0x000fe200000e0000 */
[----:B------:R-:W-:Y:S01]  /*f480*/  VIADD R15, R15, 0xffffffff ;  /* 0xffffffff0f0f7836 */ /* 0x000fe20000000000 */
[----:B------:R-:W-:Y:S01]  /*f490*/  UIADD3 UR14, UP0, UR26, 0xf0, URZ ;  /* 0x000000f01a0e7890 */ /* 0x000fe2000ff1e03f */
[--C-:B------:R-:W-:Y:S01]  /*f4a0*/  IMAD.U32 R4, R4, 0x800, R12.reuse ;  /* 0x0000080004047824 */ /* 0x100fe200078e000c */
[----:B------:R-:W-:Y:S01]  /*f4b0*/  R2UR UR11, R7 ;  /* 0x00000000070b72ca */ /* 0x000fe200000e0000 */
[C---:B------:R-:W-:Y:S01]  /*f4c0*/  IMAD R12, R3.reuse, 0x2000, R12 ;  /* 0x00002000030c7824 */ /* 0x040fe200078e020c */
[----:B------:R-:W-:Y:S01]  /*f4d0*/  R2UR UR10, R14 ;  /* 0x000000000e0a72ca */ /* 0x000fe200000e0000 */
[----:B------:R-:W-:Y:S01]  /*f4e0*/  UIADD3 UR30, UP1, UR26, 0x1f0, URZ ;  /* 0x000001f01a1e7890 */ /* 0x000fe2000ff3e03f */
[----:B------:R-:W-:Y:S01]  /*f4f0*/  R2UR UR7, R4 ;  /* 0x00000000040772ca */ /* 0x000fe200000e0000 */
[----:B------:R-:W-:Y:S01]  /*f500*/  UIADD3.X UR15, URZ, UR27, URZ, UP0, !UPT ;  /* 0x0000001b3f0f7290 */ /* 0x000fe200087fe43f */
[----:B------:R-:W-:Y:S01]  /*f510*/  R2UR UR8, R12 ;  /* 0x000000000c0872ca */ /* 0x000fe200000e0000 */
[----:B------:R-:W-:Y:S01]  /*f520*/  VIADD R3, R3, 0x1 ;  /* 0x0000000103037836 */ /* 0x000fe20000000000 */
[----:B------:R-:W-:Y:S01]  /*f530*/  R2UR UR12, R6 ;  /* 0x00000000060c72ca */ /* 0x000fe200000e0000 */
[----:B------:R-:W-:Y:S01]  /*f540*/  UIADD3.X UR31, URZ, UR27, URZ, UP1, !UPT ;  /* 0x0000001b3f1f7290 */ /* 0x000fe20008ffe43f */
[----:B------:R-:W-:Y:S01]  /*f550*/  R2UR UR21, R9 ;  /* 0x00000000091572ca */ /* 0x000fe200000e0000 */
[----:B------:R-:W-:Y:S01]  /*f560*/  UMOV UR22, 0x30000 ;  /* 0x0003000000167882 */ /* 0x000fe20000000000 */
[----:B------:R-:W-:Y:S01]  /*f570*/  ISETP.GT.AND P1, PT, R15, 0x1, PT ;  /* 0x000000010f00780c */ /* 0x000fe20003f24270 */
[----:B------:R-:W-:Y:S01]  /*f580*/  UMOV UR16, 0x0 ;  /* 0x0000000000107882 */ /* 0x000fe20000000000 */
[----:B------:R-:W-:Y:S01]  /*f590*/  UMOV UR17, 0x10000000 ;  /* 0x1000000000117882 */ /* 0x000fe20000000000 */
[----:B------:R-:W-:Y:S01]  /*f5a0*/  ISETP.NE.AND P0, PT, R3, 0x5, PT ;  /* 0x000000050300780c */ /* 0x000fe20003f05270 */
[----:B------:R-:W-:Y:S01]  /*f5b0*/  VIADD R14, R14, 0x20 ;  /* 0x000000200e0e7836 */ /* 0x000fe20000000000 */
[----:B------:R-:W-:-:S02]  /*f5c0*/  UIADD3 UR7, UR7, 0x100, URZ ;  /* 0x0000010007077890 */ /* 0x000fc4000fffe03f */
[----:B------:R-:W-:Y:S01]  /*f5d0*/  UIADD3 UR19, UR8, 0x5100, URZ ;  /* 0x0000510008137890 */ /* 0x000fe2000fffe03f */
[----:B------:R-:W-:Y:S02]  /*f5e0*/  SEL R5, RZ, 0x1, P0 ;  /* 0x00000001ff057807 */ /* 0x000fe40000000000 */
[----:B------:R-:W-:Y:S02]  /*f5f0*/  SEL R3, R3, RZ, P0 ;  /* 0x000000ff03037207 */ /* 0x000fe40000000000 */
[----:B------:R-:W-:Y:S01]  /*f600*/  UMOV UR8, UR7 ;  /* 0x0000000700087c82 */ /* 0x000fe20008000000 */
[----:B------:R-:W-:Y:S01]  /*f610*/  LOP3.LUT R2, R2, R5, RZ, 0x3c, !PT ;  /* 0x0000000502027212 */ /* 0x000fe200078e3cff */
[----:B------:R0:W-:Y:S02]  /*f620*/  UTMALDG.3D.MULTICAST [UR8], [UR14], UR22, desc[UR16] ;  /* 0x000010080e0073b4 */ /* 0x0001e40008011816 */
[----:B0-----:R-:W-:Y:S01]  /*f630*/  UMOV UR8, UR19 ;  /* 0x0000001300087c82 */ /* 0x001fe20008000000 */
[----:B------:R-:W-:-:S02]  /*f640*/  UMOV UR11, UR21 ;  /* 0x00000015000b7c82 */ /* 0x000fc40008000000 */
[----:B------:R0:W-:Y:S02]  /*f650*/  UTMALDG.3D [UR8], [UR30], desc[UR16] ;  /* 0x000010081e0075b4 */ /* 0x0001e40008011000 */
[----:B0-----:R-:W-:Y:S05]  /*f660*/  @P1 BRA `(.L_x_309) ;  /* 0xfffffffc00381947 */ /* 0x001fea000383ffff */
.L_x_306:
[----:B------:R-:W-:Y:S05]  /*f670*/  BSYNC B1 ;  /* 0x0000000000017941 */ /* 0x000fea0003800000 */
.L_x_305:
[----:B------:R-:W2:Y:S01]  /*f680*/  LDL.LU R17, [R1+0x7c] ;  /* 0x00007c0001117983 */ /* 0x000ea20000300800 */
[----:B------:R-:W-:Y:S01]  /*f690*/  LOP3.LUT P1, RZ, R10, 0xff, RZ, 0xc0, !PT ;  /* 0x000000ff0aff7812 */ /* 0x000fe2000782c0ff */
[----:B------:R-:W-:Y:S01]  /*f6a0*/  VIADD R4, R11, UR20 ;  /* 0x000000140b047c36 */ /* 0x000fe20008000000 */
[----:B------:R-:W-:Y:S01]  /*f6b0*/  ULDC.64 UR8, c[0x0][0x650] ;  /* 0x0001940000087ab9 */ /* 0x000fe20000000a00 */
[----:B------:R-:W3:Y:S01]  /*f6c0*/  LDL.LU R16, [R1+0x80] ;  /* 0x0000800001107983 */ /* 0x000ee20000300800 */
[----:B------:R-:W-:Y:S01]  /*f6d0*/  IMAD.U32 R6, RZ, RZ, UR20 ;  /* 0x00000014ff067e24 */ /* 0x000fe2000f8e00ff */
[----:B------:R-:W-:Y:S01]  /*f6e0*/  UISETP.GE.U32.AND UP0, UPT, UR20, 0x5, UPT ;  /* 0x000000051400788c */ /* 0x000fe2000bf06070 */
[----:B------:R-:W-:Y:S01]  /*f6f0*/  ISETP.GT.U32.AND P0, PT, R4, 0x4, PT ;  /* 0x000000040400780c */ /* 0x000fe20003f04070 */
[----:B------:R-:W-:Y:S01]  /*f700*/  BSSY B1, `(.L_x_310) ;  /* 0x000006e000017945 */ /* 0x000fe20003800000 */
[----:B------:R-:W-:Y:S01]  /*f710*/  IMAD.MOV.U32 R7, RZ, RZ, -0x1 ;  /* 0xffffffffff077424 */ /* 0x000fe200078e00ff */
[----:B------:R-:W-:-:S02]  /*f720*/  PRMT R10, RZ, 0x7610, R10 ;  /* 0x00007610ff0a7816 */ /* 0x000fc4000000000a */
[----:B------:R-:W-:Y:S01]  /*f730*/  ISETP.LT.U32.AND P0, PT, R6, 0x5, P0 ;  /* 0x000000050600780c */ /* 0x000fe20000701070 */
[----:B------:R-:W-:Y:S01]  /*f740*/  IMAD.MOV.U32 R6, RZ, RZ, -0x1 ;  /* 0xffffffffff067424 */ /* 0x000fe200078e00ff */
[----:B------:R-:W0:Y:S01]  /*f750*/  @P1 S2R R0, SR_CgaCtaId ;  /* 0x0000000000001919 */ /* 0x000e220000008800 */
[----:B------:R-:W-:Y:S02]  /*f760*/  @P1 MOV R3, 0x400 ;  /* 0x0000040000031802 */ /* 0x000fe40000000f00 */
[----:B------:R-:W-:Y:S02]  /*f770*/  PLOP3.LUT P2, PT, PT, PT, UP0, 0x80, 0x0 ;  /* 0x000000000000781c */ /* 0x000fe40003f4f008 */
[----:B0-----:R-:W-:Y:S01]  /*f780*/  @P1 LEA R5, R0, R3, 0x18 ;  /* 0x0000000300051211 */ /* 0x001fe200078ec0ff */
[----:B------:R-:W-:-:S03]  /*f790*/  IMAD.WIDE.U32 R2, R4, -0x33333333, RZ ;  /* 0xcccccccd04027825 */ /* 0x000fc600078e00ff */
[----:B------:R0:W-:Y:S01]  /*f7a0*/  @P1 SYNCS.ARRIVE.TRANS64.A1T0 RZ, [R5+URZ+0x68], RZ ;  /* 0x000068ff05ff19a7 */ /* 0x0001e2000810003f */
[----:B------:R-:W-:Y:S02]  /*f7b0*/  PRMT R2, RZ, 0x7610, R2 ;  /* 0x00007610ff027816 */ /* 0x000fe40000000002 */
[----:B0-----:R-:W-:Y:S02]  /*f7c0*/  SHF.R.U32.HI R5, RZ, 0x2, R3 ;  /* 0x00000002ff057819 */ /* 0x001fe40000011603 */
[----:B------:R-:W-:-:S03]  /*f7d0*/  SEL R3, RZ, 0x1, !P0 ;  /* 0x00000001ff037807 */ /* 0x000fc60004000000 */
[----:B------:R-:W-:Y:S01]  /*f7e0*/  IMAD R11, R5, -0x5, R4 ;  /* 0xfffffffb050b7824 */ /* 0x000fe200078e0204 */
[----:B------:R-:W-:-:S04]  /*f7f0*/  LOP3.LUT R8, R8, R3, RZ, 0x3c, !PT ;  /* 0x0000000308087212 */ /* 0x000fc800078e3cff */
[----:B------:R-:W-:Y:S01]  /*f800*/  @P2 LOP3.LUT R8, R8, 0x1, R5, 0x78, !PT ;  /* 0x0000000108082812 */ /* 0x000fe200078e7805 */
[----:B------:R-:W-:Y:S01]  /*f810*/  IMAD.MOV.U32 R5, RZ, RZ, -0x1 ;  /* 0xffffffffff057424 */ /* 0x000fe200078e00ff */
[----:B---3--:R-:W-:-:S04]  /*f820*/  IADD3 R16, P1, R16, UR24, RZ ;  /* 0x0000001810107c10 */ /* 0x008fc8000ff3e0ff */
[----:B--2---:R-:W-:Y:S01]  /*f830*/  IADD3.X R17, R17, UR18, RZ, P1, !PT ;  /* 0x0000001211117c10 */ /* 0x004fe20008ffe4ff */
[----:B------:R0:W-:Y:S01]  /*f840*/  STL [R1+0x80], R16 ;  /* 0x0000801001007387 */ /* 0x0001e20000100800 */
[----:B------:R-:W-:-:S03]  /*f850*/  ISETP.GE.U32.AND P0, PT, R16, UR8, PT ;  /* 0x0000000810007c0c */ /* 0x000fc6000bf06070 */
[----:B------:R0:W-:Y:S01]  /*f860*/  STL [R1+0x7c], R17 ;  /* 0x00007c1101007387 */ /* 0x0001e20000100800 */
[----:B------:R-:W-:-:S13]  /*f870*/  ISETP.GE.U32.AND.EX P0, PT, R17, UR9, PT, P0 ;  /* 0x0000000911007c0c */ /* 0x000fda000bf06100 */
[----:B0-----:R-:W-:Y:S05]  /*f880*/  @P0 BRA `(.L_x_311) ;  /* 0x0000000400540947 */ /* 0x001fea0003800000 */
[----:B------:R-:W-:Y:S01]  /*f890*/  ULDC.64 UR8, c[0x0][0x628] ;  /* 0x00018a0000087ab9 */ /* 0x000fe20000000a00 */
[----:B------:R-:W0:Y:S01]  /*f8a0*/  S2R R12, SR_CTAID.X ;  /* 0x00000000000c7919 */ /* 0x000e220000002500 */
[----:B------:R-:W-:Y:S01]  /*f8b0*/  ISETP.NE.U32.AND P0, PT, RZ, UR8, PT ;  /* 0x00000008ff007c0c */ /* 0x000fe2000bf05070 */
[----:B------:R-:W-:Y:S01]  /*f8c0*/  ULDC UR10, c[0x0][0x630] ;  /* 0x00018c00000a7ab9 */ /* 0x000fe20000000800 */
[----:B------:R-:W-:Y:S01]  /*f8d0*/  IMAD.MOV.U32 R2, RZ, RZ, R16 ;  /* 0x000000ffff027224 */ /* 0x000fe200078e0010 */
[----:B------:R-:W1:Y:S01]  /*f8e0*/  S2R R9, SR_CTAID.Y ;  /* 0x0000000000097919 */ /* 0x000e620000002600 */
[----:B------:R-:W-:Y:S01]  /*f8f0*/  ISETP.NE.AND.EX P0, PT, RZ, UR9, PT, P0 ;  /* 0x00000009ff007c0c */ /* 0x000fe2000bf05300 */
[----:B------:R-:W-:-:S12]  /*f900*/  IMAD.MOV.U32 R3, RZ, RZ, R17 ;  /* 0x000000ffff037224 */ /* 0x000fd800078e0011 */
[----:B------:R-:W-:Y:S05]  /*f910*/  @!P0 BRA `(.L_x_312) ;  /* 0x0000000000288947 */ /* 0x000fea0003800000 */
[----:B------:R-:W-:Y:S02]  /*f920*/  ULDC UR7, c[0x0][0x634] ;  /* 0x00018d0000077ab9 */ /* 0x000fe40000000800 */
[----:B------:R-:W-:-:S05]  /*f930*/  IADD3 R7, P0, R16, UR7, RZ ;  /* 0x0000000710077c10 */ /* 0x000fca000ff1e0ff */
[----:B------:R-:W-:-:S04]  /*f940*/  IMAD.X R13, RZ, RZ, R17, P0 ;  /* 0x000000ffff0d7224 */ /* 0x000fc800000e0611 */
[----:B------:R-:W-:-:S04]  /*f950*/  IMAD.WIDE.U32 R4, R13, UR8, RZ ;  /* 0x000000080d047c25 */ /* 0x000fc8000f8e00ff */
[----:B------:R-:W-:-:S04]  /*f960*/  IMAD.WIDE.U32 R4, P0, R7, UR9, R4 ;  /* 0x0000000907047c25 */ /* 0x000fc8000f800004 */
[----:B------:R-:W-:-:S04]  /*f970*/  IMAD.WIDE.U32 R6, R7, UR8, RZ ;  /* 0x0000000807067c25 */ /* 0x000fc8000f8e00ff */
[----:B------:R-:W-:Y:S01]  /*f980*/  IMAD.X R3, RZ, RZ, RZ, P0 ;  /* 0x000000ffff037224 */ /* 0x000fe200000e06ff */
[----:B------:R-:W-:Y:S01]  /*f990*/  IADD3 RZ, P0, R7, R4, RZ ;  /* 0x0000000407ff7210 */ /* 0x000fe20007f1e0ff */
[----:B------:R-:W-:-:S04]  /*f9a0*/  IMAD.MOV.U32 R2, RZ, RZ, R5 ;  /* 0x000000ffff027224 */ /* 0x000fc800078e0005 */
[----:B------:R-:W-:-:S08]  /*f9b0*/  IMAD.WIDE.U32.X R2, R13, UR9, R2, P0 ;  /* 0x000000090d027c25 */ /* 0x000fd000080e0402 */
.L_x_312:
[--C-:B------:R-:W-:Y:S01]  /*f9c0*/  SHF.R.U64 R6, R2, UR10, R3.reuse ;  /* 0x0000000a02067c19 */ /* 0x100fe20008001203 */
[----:B------:R-:W-:Y:S01]  /*f9d0*/  ULDC.64 UR8, c[0x0][0x620] ;  /* 0x0001880000087ab9 */ /* 0x000fe20000000a00 */
[----:B------:R-:W-:Y:S01]  /*f9e0*/  SHF.R.U32.HI R2, RZ, UR10, R3 ;  /* 0x0000000aff027c19 */ /* 0x000fe20008011603 */
[----:B------:R-:W-:Y:S01]  /*f9f0*/  IMAD.MOV.U32 R3, RZ, RZ, R17 ;  /* 0x000000ffff037224 */ /* 0x000fe200078e0011 */
[----:B------:R-:W-:Y:S01]  /*fa00*/  IADD3 R5, P0, RZ, -R6, RZ ;  /* 0x80000006ff057210 */ /* 0x000fe20007f1e0ff */
[----:B------:R-:W-:Y:S01]  /*fa10*/  ULDC UR7, c[0x0][0x150] ;  /* 0x0000540000077ab9 */ /* 0x000fe20000000800 */
[----:B0-----:R-:W-:Y:S01]  /*fa20*/  I2FP.F32.U32 R7, R12 ;  /* 0x0000000c00077245 */ /* 0x001fe20000201000 */
[----:B------:R-:W0:Y:S01]  /*fa30*/  LDC R19, c[0x0][0x144] ;  /* 0x00005100ff137b82 */ /* 0x000e220000000800 */
[----:B------:R-:W-:Y:S01]  /*fa40*/  ULDC.64 UR10, c[0x0][0x640] ;  /* 0x00019000000a7ab9 */ /* 0x000fe20000000a00 */
[----:B------:R-:W-:Y:S01]  /*fa50*/  IMAD.X R2, RZ, RZ, ~R2, P0 ;  /* 0x000000ffff027224 */ /* 0x000fe200000e0e02 */
[----:B------:R-:W-:-:S03]  /*fa60*/  ISETP.NE.U32.AND P0, PT, RZ, UR10, PT ;  /* 0x0000000aff007c0c */ /* 0x000fc6000bf05070 */
[----:B------:R-:W-:Y:S01]  /*fa70*/  IMAD R4, R2, UR8, RZ ;  /* 0x0000000802047c24 */ /* 0x000fe2000f8e02ff */
[----:B------:R-:W-:Y:S01]  /*fa80*/  ISETP.NE.AND.EX P0, PT, RZ, UR11, PT, P0 ;  /* 0x0000000bff007c0c */ /* 0x000fe2000bf05300 */
[----:B------:R-:W-:Y:S01]  /*fa90*/  IMAD.MOV.U32 R2, RZ, RZ, R16 ;  /* 0x000000ffff027224 */ /* 0x000fe200078e0010 */
[----:B------:R-:W2:Y:S03]  /*faa0*/  LDC R14, c[0x0][0x148] ;  /* 0x00005200ff0e7b82 */ /* 0x000ea60000000800 */
[----:B------:R-:W-:Y:S01]  /*fab0*/  IMAD.WIDE.U32 R2, R5, UR8, R2 ;  /* 0x0000000805027c25 */ /* 0x000fe2000f8e0002 */
[----:B------:R-:W-:-:S03]  /*fac0*/  ULDC UR8, c[0x0][0x154] ;  /* 0x0000550000087ab9 */ /* 0x000fc60000000800 */
[----:B------:R-:W-:Y:S02]  /*fad0*/  IMAD R5, R5, UR9, R4 ;  /* 0x0000000905057c24 */ /* 0x000fe4000f8e0204 */
[----:B------:R-:W-:Y:S01]  /*fae0*/  FMUL R4, R7, UR7 ;  /* 0x0000000707047c20 */ /* 0x000fe20008400000 */
[----:B------:R-:W-:Y:S01]  /*faf0*/  ULDC UR7, c[0x0][0x618] ;  /* 0x0001860000077ab9 */ /* 0x000fe20000000800 */
[----:B------:R-:W-:Y:S01]  /*fb00*/  ULDC UR9, c[0x0][0x608] ;  /* 0x0001820000097ab9 */ /* 0x000fe20000000800 */
[----:B------:R-:W-:-:S03]  /*fb10*/  IMAD.IADD R3, R3, 0x1, R5 ;  /* 0x0000000103037824 */ /* 0x000fc600078e0205 */
[----:B------:R-:W3:Y:S02]  /*fb20*/  F2I.U32.TRUNC.NTZ R4, R4 ;  /* 0x0000000400047305 */ /* 0x000ee4000020f000 */
[----:B------:R-:W-:Y:S02]  /*fb30*/  SHF.R.U64 R7, R2, UR7, R3 ;  /* 0x0000000702077c19 */ /* 0x000fe40008001203 */
[----:B-1----:R-:W-:-:S05]  /*fb40*/  I2FP.F32.U32 R2, R9 ;  /* 0x0000000900027245 */ /* 0x002fca0000201000 */
[----:B------:R-:W-:Y:S01]  /*fb50*/  FMUL R5, R2, UR8 ;  /* 0x0000000802057c20 */ /* 0x000fe20008400000 */
[----:B------:R-:W-:Y:S01]  /*fb60*/  SHF.R.U32.HI R2, RZ, UR7, R3 ;  /* 0x00000007ff027c19 */ /* 0x000fe20008011603 */
[----:B------:R-:W-:Y:S02]  /*fb70*/  ULDC UR7, c[0x0][0x658] ;  /* 0x0001960000077ab9 */ /* 0x000fe40000000800 */
[----:B------:R1:W4:Y:S01]  /*fb80*/  F2I.U32.TRUNC.NTZ R16, R5 ;  /* 0x0000000500107305 */ /* 0x000322000020f000 */
[----:B------:R-:W-:Y:S01]  /*fb90*/  SHF.R.U64 R15, R7, UR9, R2 ;  /* 0x00000009070f7c19 */ /* 0x000fe20008001202 */
[----:B---3--:R-:W-:Y:S01]  /*fba0*/  IMAD.MOV R4, RZ, RZ, -R4 ;  /* 0x000000ffff047224 */ /* 0x008fe200078e0a04 */
[----:B------:R-:W-:-:S03]  /*fbb0*/  SHF.R.U32.HI R2, RZ, UR9, R2 ;  /* 0x00000009ff027c19 */ /* 0x000fc60008011602 */
[----:B0-----:R-:W-:Y:S01]  /*fbc0*/  IMAD R12, R19, R4, R12 ;  /* 0x00000004130c7224 */ /* 0x001fe200078e020c */
[--C-:B------:R-:W-:Y:S02]  /*fbd0*/  SHF.R.U64 R13, R15, UR7, R2.reuse ;  /* 0x000000070f0d7c19 */ /* 0x100fe40008001202 */
[----:B------:R-:W-:-:S03]  /*fbe0*/  SHF.R.U32.HI R17, RZ, UR7, R2 ;  /* 0x00000007ff117c19 */ /* 0x000fc60008011602 */
[----:B------:R-:W-:Y:S02]  /*fbf0*/  IMAD.MOV.U32 R2, RZ, RZ, R13 ;  /* 0x000000ffff027224 */ /* 0x000fe400078e000d */
[----:B------:R-:W-:Y:S01]  /*fc00*/  IMAD.MOV.U32 R3, RZ, RZ, R17 ;  /* 0x000000ffff037224 */ /* 0x000fe200078e0011 */
[----:B-12-4-:R-:W-:Y:S06]  /*fc10*/  @!P0 BRA `(.L_x_313) ;  /* 0x0000000000288947 */ /* 0x016fec0003800000 */
[----:B------:R-:W-:Y:S02]  /*fc20*/  ULDC UR7, c[0x0][0x64c] ;  /* 0x0001930000077ab9 */ /* 0x000fe40000000800 */
[----:B------:R-:W-:-:S05]  /*fc30*/  IADD3 R3, P0, R13, UR7, RZ ;  /* 0x000000070d037c10 */ /* 0x000fca000ff1e0ff */
[----:B------:R-:W-:-:S04]  /*fc40*/  IMAD.X R17, RZ, RZ, R17, P0 ;  /* 0x000000ffff117224 */ /* 0x000fc800000e0611 */
[----:B------:R-:W-:-:S04]  /*fc50*/  IMAD.WIDE.U32 R4, R17, UR10, RZ ;  /* 0x0000000a11047c25 */ /* 0x000fc8000f8e00ff */
[----:B------:R-:W-:-:S04]  /*fc60*/  IMAD.WIDE.U32 R4, P0, R3, UR11, R4 ;  /* 0x0000000b03047c25 */ /* 0x000fc8000f800004 */
[----:B------:R-:W-:-:S04]  /*fc70*/  IMAD.WIDE.U32 R2, R3, UR10, RZ ;  /* 0x0000000a03027c25 */ /* 0x000fc8000f8e00ff */
[----:B------:R-:W-:Y:S01]  /*fc80*/  IMAD.MOV.U32 R2, RZ, RZ, R5 ;  /* 0x000000ffff027224 */ /* 0x000fe200078e0005 */
[----:B------:R-:W-:Y:S01]  /*fc90*/  IADD3 RZ, P1, R3, R4, RZ ;  /* 0x0000000403ff7210 */ /* 0x000fe20007f3e0ff */
[----:B------:R-:W-:-:S04]  /*fca0*/  IMAD.X R3, RZ, RZ, RZ, P0 ;  /* 0x000000ffff037224 */ /* 0x000fc800000e06ff */
[----:B------:R-:W-:-:S08]  /*fcb0*/  IMAD.WIDE.U32.X R2, R17, UR11, R2, P1 ;  /* 0x0000000b11027c25 */ /* 0x000fd000088e0402 */
.L_x_313:
[----:B------:R-:W-:Y:S01]  /*fcc0*/  ULDC UR7, c[0x0][0x648] ;  /* 0x0001920000077ab9 */ /* 0x000fe20000000800 */
[----:B------:R-:W-:Y:S01]  /*fcd0*/  LOP3.LUT R15, R15, UR6, RZ, 0xc0, !PT ;  /* 0x000000060f0f7c12 */ /* 0x000fe2000f8ec0ff */
[----:B------:R-:W-:Y:S01]  /*fce0*/  IMAD.MOV R16, RZ, RZ, -R16 ;  /* 0x000000ffff107224 */ /* 0x000fe200078e0a10 */
[----:B------:R-:W-:Y:S01]  /*fcf0*/  SHF.R.U64 R2, R2, UR7, R3 ;  /* 0x0000000702027c19 */ /* 0x000fe20008001203 */
[----:B------:R-:W-:Y:S01]  /*fd00*/  ULDC UR7, c[0x0][0x638] ;  /* 0x00018e0000077ab9 */ /* 0x000fe20000000800 */
[----:B------:R-:W-:Y:S01]  /*fd10*/  ULDC UR8, c[0x0][0x610] ;  /* 0x0001840000087ab9 */ /* 0x000fe20000000800 */
[----:B------:R-:W-:Y:S02]  /*fd20*/  @P3 IMAD R12, R14, R16, R9 ;  /* 0x000000100e0c3224 */ /* 0x000fe400078e0209 */
[----:B------:R-:W-:Y:S02]  /*fd30*/  IMAD.MOV R4, RZ, RZ, -R2 ;  /* 0x000000ffff047224 */ /* 0x000fe400078e0a02 */
[----:B------:R-:W-:Y:S01]  /*fd40*/  IMAD R5, R2, UR5, R15 ;  /* 0x0000000502057c24 */ /* 0x000fe2000f8e020f */
[----:B------:R-:W-:Y:S01]  /*fd50*/  LOP3.LUT R2, R7, UR4, RZ, 0xc0, !PT ;  /* 0x0000000407027c12 */ /* 0x000fe2000f8ec0ff */
[----:B------:R-:W-:Y:S01]  /*fd60*/  IMAD R13, R4, UR7, R13 ;  /* 0x00000007040d7c24 */ /* 0x000fe2000f8e020d */
[----:B------:R-:W-:Y:S01]  /*fd70*/  ULDC UR7, c[0x0][0x600] ;  /* 0x0001800000077ab9 */ /* 0x000fe20000000800 */
[----:B------:R-:W-:-:S02]  /*fd80*/  IMAD R5, R5, UR8, R12 ;  /* 0x0000000805057c24 */ /* 0x000fc4000f8e020c */
[----:B------:R-:W-:Y:S02]  /*fd90*/  IMAD R4, R13, UR7, R2 ;  /* 0x000000070d047c24 */ /* 0x000fe4000f8e0202 */
[----:B------:R-:W-:-:S03]  /*fda0*/  IMAD.MOV.U32 R3, RZ, RZ, 0x1 ;  /* 0x00000001ff037424 */ /* 0x000fc600078e00ff */
[----:B------:R-:W-:Y:S02]  /*fdb0*/  SEL R7, R4, R5, !P3 ;  /* 0x0000000504077207 */ /* 0x000fe40005800000 */
[----:B------:R-:W-:Y:S02]  /*fdc0*/  PRMT R2, R3, 0x7610, R2 ;  /* 0x0000761003027816 */ /* 0x000fe40000000002 */
[----:B------:R-:W-:-:S07]  /*fdd0*/  SEL R5, R5, R4, !P3 ;  /* 0x0000000405057207 */ /* 0x000fce0005800000 */
.L_x_311:
[----:B------:R-:W-:Y:S05]  /*fde0*/  BSYNC B1 ;  /* 0x0000000000017941 */ /* 0x000fea0003800000 */
.L_x_310:
[----:B------:R-:W-:-:S13]  /*fdf0*/  LOP3.LUT P0, RZ, R2, 0xff, RZ, 0xc0, !PT ;  /* 0x000000ff02ff7812 */ /* 0x000fda000780c0ff */
[----:B------:R-:W-:Y:S05]  /*fe00*/  @P0 BRA `(.L_x_314) ;  /* 0xfffffff400180947 */ /* 0x000fea000383ffff */
[----:B------:R-:W-:Y:S05]  /*fe10*/  BSYNC B0 ;  /* 0x0000000000007941 */ /* 0x000fea0003800000 */
.L_x_303:
[----:B------:R-:W-:-:S03]  /*fe20*/  UMOV UR7, 0xffffffff ;  /* 0xffffffff00077882 */ /* 0x000fc60000000000 */
[----:B------:R-:W-:Y:S05]  /*fe30*/  BRA.DIV UR7, `(.L_x_315) ;  /* 0x00000006074c7947 */ /* 0x000fea000b800000 */
[----:B------:R-:W-:-:S13]  /*fe40*/  ELECT P0, URZ, PT ;  /* 0x00000000003f782f */ /* 0x000fda0003800000 */
.L_x_330:
[----:B------:R-:W-:Y:S04]  /*fe50*/  BSSY B0, `(.L_x_316) ;  /* 0x0000035000007945 */ /* 0x000fe80003800000 */
[----:B------:R-:W-:Y:S05]  /*fe60*/  @!P0 BRA `(.L_x_317) ;  /* 0x0000000000cc8947 */ /* 0x000fea0003800000 */
[----:B------:R-:W-:-:S04]  /*fe70*/  ULOP3.LUT UR7, UR13, 0x2, URZ, 0xfc, !UPT ;  /* 0x000000020d077892 */ /* 0x000fc8000f8efc3f */
[----:B------:R-:W-:-:S06]  /*fe80*/  UISETP.NE.AND UP0, UPT, UR7, 0x3, UPT ;  /* 0x000000030700788c */ /* 0x000fcc000bf05270 */
[----:B------:R-:W-:-:S13]  /*fe90*/  PLOP3.LUT P0, PT, PT, PT, UP0, 0x80, 0x0 ;  /* 0x000000000000781c */ /* 0x000fda0003f0f008 */
[----:B------:R-:W-:Y:S05]  /*fea0*/  @!P0 BRA `(.L_x_318) ;  /* 0x0000000000048947 */ /* 0x000fea0003800000 */
[----:B------:R-:W-:Y:S01]  /*feb0*/  BPT.TRAP 0x1 ;  /* 0x000000040000795c */ /* 0x000fe20000300000 */
.L_x_318:
[----:B------:R-:W0:Y:S01]  /*fec0*/  S2R R3, SR_CgaCtaId ;  /* 0x0000000000037919 */ /* 0x000e220000008800 */
[----:B------:R-:W-:Y:S02]  /*fed0*/  MOV R0, 0x400 ;  /* 0x0000040000007802 */ /* 0x000fe40000000f00 */
[----:B------:R-:W-:Y:S02]  /*fee0*/  SHF.L.U32 R2, R8, 0x1f, RZ ;  /* 0x0000001f08027819 */ /* 0x000fe400000006ff */
[----:B0-----:R-:W-:-:S05]  /*fef0*/  LEA R0, R3, R0, 0x18 ;  /* 0x0000000003007211 */ /* 0x001fca00078ec0ff */
[----:B------:R-:W-:-:S04]  /*ff00*/  VIADD R0, R0, 0x28 ;  /* 0x0000002800007836 */ /* 0x000fc80000000000 */
[C---:B------:R-:W-:Y:S02]  /*ff10*/  IMAD R5, R11.reuse, 0x8, R0 ;  /* 0x000000080b057824 */ /* 0x040fe400078e0200 */
[----:B------:R-:W-:Y:S02]  /*ff20*/  VIADD R11, R11, 0x1 ;  /* 0x000000010b0b7836 */ /* 0x000fe40000000000 */
[----:B------:R-:W0:Y:S03]  /*ff30*/  SYNCS.PHASECHK.TRANS64.TRYWAIT P0, [R5+URZ], R2 ;  /* 0x00000002050075a7 */ /* 0x000e26000800017f */
[----:B------:R-:W-:-:S04]  /*ff40*/  ISETP.NE.AND P1, PT, R11, 0x5, PT ;  /* 0x000000050b00780c */ /* 0x000fc80003f25270 */
[----:B------:R-:W-:Y:S02]  /*ff50*/  SEL R3, RZ, 0x1, P1 ;  /* 0x00000001ff037807 */ /* 0x000fe40000800000 */
[----:B------:R-:W-:Y:S02]  /*ff60*/  SEL R11, R11, RZ, P1 ;  /* 0x000000ff0b0b7207 */ /* 0x000fe40000800000 */
[----:B------:R-:W-:-:S03]  /*ff70*/  LOP3.LUT R8, R8, R3, RZ, 0x3c, !PT ;  /* 0x0000000308087212 */ /* 0x000fc600078e3cff */
[----:B------:R-:W-:Y:S01]  /*ff80*/  IMAD R7, R11, 0x8, R0 ;  /* 0x000000080b077824 */ /* 0x000fe200078e0200 */
[----:B------:R-:W-:Y:S01]  /*ff90*/  SHF.L.U32 R4, R8, 0x1f, RZ ;  /* 0x0000001f08047819 */ /* 0x000fe200000006ff */
[----:B0-----:R-:W-:Y:S06]  /*ffa0*/  @!P0 BRA `(.L_x_319) ;  /* 0x0000000400108947 */ /* 0x001fec0003800000 */
.L_x_331:
[----:B------:R-:W1:Y:S01]  /*ffb0*/  SYNCS.PHASECHK.TRANS64.TRYWAIT P0, [R7+URZ], R4 ;  /* 0x00000004070075a7 */ /* 0x000e62000800017f */
[----:B0-----:R-:W-:-:S05]  /*ffc0*/  VIADD R2, R11, 0x1 ;  /* 0x000000010b027836 */ /* 0x001fca0000000000 */
[----:B------:R-:W-:-:S04]  /*ffd0*/  ISETP.NE.AND P1, PT, R2, 0x5, PT ;  /* 0x000000050200780c */ /* 0x000fc80003f25270 */
[----:B------:R-:W-:Y:S02]  /*ffe0*/  SEL R3, RZ, 0x1, P1 ;  /* 0x00000001ff037807 */ /* 0x000fe40000800000 */
[----:B------:R-:W-:Y:S02]  /*fff0*/  SEL R9, R2, RZ, P1 ;  /* 0x000000ff02097207 */ /* 0x000fe40000800000 */
[----:B------:R-:W-:-:S03]  /*10000*/  LOP3.LUT R8, R8, R3, RZ, 0x3c, !PT ;  /* 0x0000000308087212 */ /* 0x000fc600078e3cff */
[----:B------:R-:W-:Y:S01]  /*10010*/  IMAD R10, R9, 0x8, R0 ;  /* 0x00000008090a7824 */ /* 0x000fe200078e0200 */
[----:B------:R-:W-:Y:S01]  /*10020*/  SHF.L.U32 R5, R8, 0x1f, RZ ;  /* 0x0000001f08057819 */ /* 0x000fe200000006ff */
[----:B-1----:R-:W-:Y:S06]  /*10030*/  @!P0 BRA `(.L_x_320) ;  /* 0x0000000400008947 */ /* 0x002fec0003800000 */
.L_x_332:
[----:B------:R-:W1:Y:S01]  /*10040*/  SYNCS.PHASECHK.TRANS64.TRYWAIT P0, [R10+URZ], R5 ;  /* 0x000000050a0075a7 */ /* 0x000e62000800017f */
[----:B------:R-:W-:-:S05]  /*10050*/  VIADD R2, R9, 0x1 ;  /* 0x0000000109027836 */ /* 0x000fca0000000000 */
[----:B------:R-:W-:-:S04]  /*10060*/  ISETP.NE.AND P1, PT, R2, 0x5, PT ;  /* 0x000000050200780c */ /* 0x000fc80003f25270 */
[----:B------:R-:W-:Y:S02]  /*10070*/  SEL R3, RZ, 0x1, P1 ;  /* 0x00000001ff037807 */ /* 0x000fe40000800000 */
[----:B0-----:R-:W-:Y:S02]  /*10080*/  SEL R7, R2, RZ, P1 ;  /* 0x000000ff02077207 */ /* 0x001fe40000800000 */
[----:B------:R-:W-:-:S03]  /*10090*/  LOP3.LUT R9, R8, R3, RZ, 0x3c, !PT ;  /* 0x0000000308097212 */ /* 0x000fc600078e3cff */
[----:B------:R-:W-:Y:S01]  /*100a0*/  IMAD R11, R7, 0x8, R0 ;  /* 0x00000008070b7824 */ /* 0x000fe200078e0200 */
[----:B------:R-:W-:Y:S01]  /*100b0*/  SHF.L.U32 R6, R9, 0x1f, RZ ;  /* 0x0000001f09067819 */ /* 0x000fe200000006ff */
[----:B-1----:R-:W-:Y:S06]  /*100c0*/  @!P0 BRA `(.L_x_321) ;  /* 0x0000000000f08947 */ /* 0x002fec0003800000 */
.L_x_333:
[----:B------:R-:W1:Y:S01]  /*100d0*/  SYNCS.PHASECHK.TRANS64.TRYWAIT P0, [R11+URZ], R6 ;  /* 0x000000060b0075a7 */ /* 0x000e62000800017f */
[----:B------:R-:W-:-:S05]  /*100e0*/  VIADD R2, R7, 0x1 ;  /* 0x0000000107027836 */ /* 0x000fca0000000000 */
[----:B------:R-:W-:-:S04]  /*100f0*/  ISETP.NE.AND P1, PT, R2, 0x5, PT ;  /* 0x000000050200780c */ /* 0x000fc80003f25270 */
[----:B------:R-:W-:Y:S02]  /*10100*/  SEL R4, RZ, 0x1, P1 ;  /* 0x00000001ff047807 */ /* 0x000fe40000800000 */
[----:B------:R-:W-:Y:S02]  /*10110*/  SEL R3, R2, RZ, P1 ;  /* 0x000000ff02037207 */ /* 0x000fe40000800000 */
[----:B------:R-:W-:Y:S01]  /*10120*/  LOP3.LUT R4, R9, R4, RZ, 0x3c, !PT ;  /* 0x0000000409047212 */ /* 0x000fe200078e3cff */
[----:B-1----:R-:W-:Y:S06]  /*10130*/  @!P0 BRA `(.L_x_322) ;  /* 0x0000000000e88947 */ /* 0x002fec0003800000 */
.L_x_334:
[----:B------:R-:W-:Y:S01]  /*10140*/  IMAD R3, R3, 0x8, R0 ;  /* 0x0000000803037824 */ /* 0x000fe200078e0200 */
[----:B------:R-:W-:-:S07]  /*10150*/  SHF.L.U32 R0, R4, 0x1f, RZ ;  /* 0x0000001f04007819 */ /* 0x000fce00000006ff */
.L_x_323:
[----:B--2---:R2:W3:Y:S02]  /*10160*/  SYNCS.PHASECHK.TRANS64.TRYWAIT P0, [R3+URZ], R0 ;  /* 0x00000000030075a7 */ /* 0x0044e4000800017f */
[----:B---3--:R-:W-:Y:S05]  /*10170*/  @!P0 NANOSLEEP.SYNCS 0x989680 ;  /* 0x009896800000895d */ /* 0x008fea0003900000 */
[----:B------:R-:W3:Y:S02]  /*10180*/  @!P0 SYNCS.PHASECHK.TRANS64 P0, [R3+URZ], R0 ;  /* 0x00000000030085a7 */ /* 0x000ee4000800007f */
[----:B---3--:R-:W-:Y:S05]  /*10190*/  @!P0 BRA `(.L_x_323) ;  /* 0xfffffffc00f08947 */ /* 0x008fea000383ffff */
.L_x_317:
[----:B------:R-:W-:Y:S05]  /*101a0*/  BSYNC B0 ;  /* 0x0000000000007941 */ /* 0x000fea0003800000 */
.L_x_316:
[----:B------:R-:W-:Y:S05]  /*101b0*/  EXIT ;  /* 0x000000000000794d */ /* 0x000fea0003800000 */
.L_x_21:
[----:B-1----:R-:W-:-:S04]  /*101c0*/  IMAD.U32 R3, RZ, RZ, UR6 ;  /* 0x00000006ff037e24 */ /* 0x002fc8000f8e00ff */
[----:B------:R1:W2:Y:S03]  /*101d0*/  SYNCS.PHASECHK.TRANS64.TRYWAIT P1, [R3+URZ], R0 ;  /* 0x00000000030075a7 */ /* 0x0002a6000802017f */
[----:B--2---:R-:W-:Y:S05]  /*101e0*/  @!P1 NANOSLEEP.SYNCS 0x989680 ;  /* 0x009896800000995d */ /* 0x004fea0003900000 */
[----:B------:R-:W2:Y:S02]  /*101f0*/  @!P1 SYNCS.PHASECHK.TRANS64 P1, [R3+URZ], R0 ;  /* 0x00000000030095a7 */ /* 0x000ea4000802007f */
[----:B--2---:R-:W-:Y:S05]  /*10200*/  @!P1 BRA `(.L_x_21) ;  /* 0xfffffffc00ec9947 */ /* 0x004fea000383ffff */
[----:B------:R-:W-:Y:S05]  /*10210*/  BRA `(.L_x_20) ;  /* 0xffffff1800e87947 */ /* 0x000fea000383ffff */
.L_x_27:
[----:B-----5:R1:W-:Y:S02]  /*10220*/  STL [R1+0x8c], R0 ;  /* 0x00008c0001007387 */ /* 0x0203e40000100800 */
[----:B-1----:R-:W-:-:S04]  /*10230*/  IMAD.U32 R0, RZ, RZ, UR9 ;  /* 0x00000009ff007e24 */ /* 0x002fc8000f8e00ff */
[----:B------:R1:W3:Y:S03]  /*10240*/  SYNCS.PHASECHK.TRANS64.TRYWAIT P1, [R0+URZ], R229 ;  /* 0x000000e5000075a7 */ /* 0x0002e6000802017f */
[----:B---3--:R-:W-:Y:S05]  /*10250*/  @!P1 NANOSLEEP.SYNCS 0x989680 ;  /* 0x009896800000995d */ /* 0x008fea0003900000 */
[----:B------:R1:W3:Y:S02]  /*10260*/  @!P1 SYNCS.PHASECHK.TRANS64 P1, [R0+URZ], R229 ;  /* 0x000000e5000095a7 */ /* 0x0002e4000802007f */
[----:B-1----:R1:W5:Y:S02]  /*10270*/  LDL.LU R0, [R1+0x8c] ;  /* 0x00008c0001007983 */ /* 0x0023640000300800 */
[----:B-1-3--:R-:W-:Y:S05]  /*10280*/  @!P1 BRA `(.L_x_27) ;  /* 0xfffffffc00e49947 */ /* 0x00afea000383ffff */
[----:B------:R-:W-:Y:S05]  /*10290*/  BRA `(.L_x_26) ;  /* 0xffffff2c00487947 */ /* 0x000fea000383ffff */
.L_x_304:
[----:B------:R-:W-:Y:S01]  /*102a0*/  BSSY B1, `(.L_x_324) ;  /* 0x0000006000017945 */ /* 0x000fe20003800000 */
[----:B------:R-:W-:-:S07]  /*102b0*/  IMAD.MOV.U32 R2, RZ, RZ, -0x1 ;  /* 0xffffffffff027424 */ /* 0x000fce00078e00ff */
[----:B------:R-:W-:Y:S05]  /*102c0*/  WARPSYNC.COLLECTIVE R2, `(.L_x_325) ;  /* 0x00000000020c7348 */ /* 0x000fea0003c00000 */
[----:B------:R-:W-:Y:S02]  /*102d0*/  ELECT P0, UR62, PT ;  /* 0x00000000003e782f */ /* 0x000fe40003800000 */
[----:B------:R-:W-:Y:S01]  /*102e0*/  MOV R2, UR62 ;  /* 0x0000003e00027c02 */ /* 0x000fe20008000f00 */
[----:B------:R-:W-:Y:S10]  /*102f0*/  ENDCOLLECTIVE ;  /* 0x000000000000791b */ /* 0x000ff40003800000 */
.L_x_325:
[----:B------:R-:W-:Y:S05]  /*10300*/  BSYNC B1 ;  /* 0x0000000000017941 */ /* 0x000fea0003800000 */
.L_x_324:
[----:B------:R-:W-:Y:S05]  /*10310*/  BRA `(.L_x_326) ;  /* 0xffffffec00e07947 */ /* 0x000fea000383ffff */
.L_x_307:
[----:B0-----:R0:W2:Y:S02]  /*10320*/  SYNCS.PHASECHK.TRANS64.TRYWAIT P0, [R13+URZ+0x28], R4 ;  /* 0x000028040d0075a7 */ /* 0x0010a4000800017f */
[----:B--2---:R-:W-:Y:S05]  /*10330*/  @!P0 NANOSLEEP.SYNCS 0x989680 ;  /* 0x009896800000895d */ /* 0x004fea0003900000 */
[----:B------:R-:W2:Y:S02]  /*10340*/  @!P0 SYNCS.PHASECHK.TRANS64 P0, [R13+URZ+0x28], R4 ;  /* 0x000028040d0085a7 */ /* 0x000ea4000800007f */
[----:B--2---:R-:W-:Y:S05]  /*10350*/  @!P0 BRA `(.L_x_307) ;  /* 0xfffffffc00f08947 */ /* 0x004fea000383ffff */
[----:B------:R-:W-:Y:S05]  /*10360*/  BRA `(.L_x_327) ;  /* 0xfffffff000247947 */ /* 0x000fea000383ffff */
.L_x_315:
[----:B------:R-:W-:Y:S01]  /*10370*/  BSSY B0, `(.L_x_328) ;  /* 0x0000006000007945 */ /* 0x000fe20003800000 */
[----:B------:R-:W-:-:S07]  /*10380*/  IMAD.MOV.U32 R2, RZ, RZ, -0x1 ;  /* 0xffffffffff027424 */ /* 0x000fce00078e00ff */
[----:B------:R-:W-:Y:S05]  /*10390*/  WARPSYNC.COLLECTIVE R2, `(.L_x_329) ;  /* 0x00000000020c7348 */ /* 0x000fea0003c00000 */
[----:B------:R-:W-:Y:S02]  /*103a0*/  ELECT P0, UR62, PT ;  /* 0x00000000003e782f */ /* 0x000fe40003800000 */
[----:B------:R-:W-:Y:S01]  /*103b0*/  MOV R2, UR62 ;  /* 0x0000003e00027c02 */ /* 0x000fe20008000f00 */
[----:B------:R-:W-:Y:S10]  /*103c0*/  ENDCOLLECTIVE ;  /* 0x000000000000791b */ /* 0x000ff40003800000 */
.L_x_329:
[----:B------:R-:W-:Y:S05]  /*103d0*/  BSYNC B0 ;  /* 0x0000000000007941 */ /* 0x000fea0003800000 */
.L_x_328:
[----:B------:R-:W-:Y:S05]  /*103e0*/  BRA `(.L_x_330) ;  /* 0xfffffff800987947 */ /* 0x000fea000383ffff */
.L_x_319:
[----:B0-----:R0:W1:Y:S02]  /*103f0*/  SYNCS.PHASECHK.TRANS64.TRYWAIT P0, [R5+URZ], R2 ;  /* 0x00000002050075a7 */ /* 0x001064000800017f */
[----:B-1----:R-:W-:Y:S05]  /*10400*/  @!P0 NANOSLEEP.SYNCS 0x989680 ;  /* 0x009896800000895d */ /* 0x002fea0003900000 */
[----:B------:R-:W1:Y:S02]  /*10410*/  @!P0 SYNCS.PHASECHK.TRANS64 P0, [R5+URZ], R2 ;  /* 0x00000002050085a7 */ /* 0x000e64000800007f */
[----:B-1----:R-:W-:Y:S05]  /*10420*/  @!P0 BRA `(.L_x_319) ;  /* 0xfffffffc00f08947 */ /* 0x002fea000383ffff */
[----:B------:R-:W-:Y:S05]  /*10430*/  BRA `(.L_x_331) ;  /* 0xfffffff800dc7947 */ /* 0x000fea000383ffff */
.L_x_320:
[----:B0-----:R0:W1:Y:S02]  /*10440*/  SYNCS.PHASECHK.TRANS64.TRYWAIT P0, [R7+URZ], R4 ;  /* 0x00000004070075a7 */ /* 0x001064000800017f */
[----:B-1----:R-:W-:Y:S05]  /*10450*/  @!P0 NANOSLEEP.SYNCS 0x989680 ;  /* 0x009896800000895d */ /* 0x002fea0003900000 */
[----:B------:R-:W1:Y:S02]  /*10460*/  @!P0 SYNCS.PHASECHK.TRANS64 P0, [R7+URZ], R4 ;  /* 0x00000004070085a7 */ /* 0x000e64000800007f */
[----:B-1----:R-:W-:Y:S05]  /*10470*/  @!P0 BRA `(.L_x_320) ;  /* 0xfffffffc00f08947 */ /* 0x002fea000383ffff */
[----:B------:R-:W-:Y:S05]  /*10480*/  BRA `(.L_x_332) ;  /* 0xfffffff800ec7947 */ /* 0x000fea000383ffff */
.L_x_321:
[----:B0-----:R0:W1:Y:S02]  /*10490*/  SYNCS.PHASECHK.TRANS64.TRYWAIT P0, [R10+URZ], R5 ;  /* 0x000000050a0075a7 */ /* 0x001064000800017f */
[----:B-1----:R-:W-:Y:S05]  /*104a0*/  @!P0 NANOSLEEP.SYNCS 0x989680 ;  /* 0x009896800000895d */ /* 0x002fea0003900000 */
[----:B------:R-:W1:Y:S02]  /*104b0*/  @!P0 SYNCS.PHASECHK.TRANS64 P0, [R10+URZ], R5 ;  /* 0x000000050a0085a7 */ /* 0x000e64000800007f */
[----:B-1----:R-:W-:Y:S05]  /*104c0*/  @!P0 BRA `(.L_x_321) ;  /* 0xfffffffc00f08947 */ /* 0x002fea000383ffff */
[----:B------:R-:W-:Y:S05]  /*104d0*/  BRA `(.L_x_333) ;  /* 0xfffffff800fc7947 */ /* 0x000fea000383ffff */
.L_x_322:
[----:B-1----:R1:W2:Y:S02]  /*104e0*/  SYNCS.PHASECHK.TRANS64.TRYWAIT P0, [R11+URZ], R6 ;  /* 0x000000060b0075a7 */ /* 0x0022a4000800017f */
[----:B--2---:R-:W-:Y:S05]  /*104f0*/  @!P0 NANOSLEEP.SYNCS 0x989680 ;  /* 0x009896800000895d */ /* 0x004fea0003900000 */
[----:B------:R-:W2:Y:S02]  /*10500*/  @!P0 SYNCS.PHASECHK.TRANS64 P0, [R11+URZ], R6 ;  /* 0x000000060b0085a7 */ /* 0x000ea4000800007f */
[----:B--2---:R-:W-:Y:S05]  /*10510*/  @!P0 BRA `(.L_x_322) ;  /* 0xfffffffc00f08947 */ /* 0x004fea000383ffff */
[----:B------:R-:W-:Y:S05]  /*10520*/  BRA `(.L_x_334) ;  /* 0xfffffffc00047947 */ /* 0x000fea000383ffff */
.L_x_335:
[----:B------:R-:W-:-:S00]  /*10530*/  BRA `(.L_x_335) ;  /* 0xfffffffc00fc7947 */ /* 0x000fc0000383ffff */
[----:B------:R-:W-:-:S00]  /*10540*/  NOP ;  /* 0x0000000000007918 */ /* 0x000fc00000000000 */
        /* <DEDUP_REMOVED lines=11> */
.L_x_336:


//--------------------- .nv.shared._ZN7cutlass13device_kernelINS_4gemm6kernel13GemmUniversalIN4cute5tupleIJiiiiEEENS1_10collective13CollectiveMmaINS1_37MainloopSm90TmaGmmaWarpSpecializedFP8ILi5ENS5_IJNS4_1CILi1EEENSA_ILi2EEESB_EEENS1_35KernelTmaWarpSpecializedCooperativeEEENS5_IJNSA_ILi128EEENSA_ILi256EEENSA_ILi32EEEEEENS_12float_e4m3_tENS5_IJlSB_lEEESK_SL_NS4_8TiledMMAINS4_8MMA_AtomIJNS4_4SM904GMMA31MMA_64x256x32_F32E4M3E4M3_SS_TNILNSP_7ScaleInE1ELSR_1EEEEEENS4_6LayoutINS5_IJSC_SB_SB_EEENS5_IJSB_NSA_ILi0EEESW_EEEEENS5_IJNS4_10UnderscoreESZ_SZ_EEEEENS4_23SM90_TMA_LOAD_MULTICASTENS4_14ComposedLayoutINS4_7SwizzleILi1ELi4ELi3EEENS4_18smem_ptr_flag_bitsILi8EEENSU_INS5_IJNSA_ILi8EEESI_EEENS5_IJSI_SB_EEEEEEEvNS4_8identityENS4_13SM90_TMA_LOADES1C_vS1D_EENS_8epilogue10collective6detail29Sm90TmaWarpSpecializedAdapterINS1H_15DefaultEpilogueISK_SL_SL_NS1G_6thread17LinearCombinationISK_Li1EffLNS1L_9ScaleType4KindE0ELNS_15FloatRoundStyleE2ESK_EENS1_15EpilogueDefaultEEEEEvvEEEEvNT_6ParamsE --------------------------
	.section	.nv.shared._ZN7cutlass13device_kernelINS_4gemm6kernel13GemmUniversalIN4cute5tupleIJiiiiEEENS1_10collective13CollectiveMmaINS1_37MainloopSm90TmaGmmaWarpSpecializedFP8ILi5ENS5_IJNS4_1CILi1EEENSA_ILi2EEESB_EEENS1_35KernelTmaWarpSpecializedCooperativeEEENS5_IJNSA_ILi128EEENSA_ILi256EEENSA_ILi32EEEEEENS_12float_e4m3_tENS5_IJlSB_lEEESK_SL_NS4_8TiledMMAINS4_8MMA_AtomIJNS4_4SM904GMMA31MMA_64x256x32_F32E4M3E4M3_SS_TNILNSP_7ScaleInE1ELSR_1EEEEEENS4_6LayoutINS5_IJSC_SB_SB_EEENS5_IJSB_NSA_ILi0EEESW_EEEEENS5_IJNS4_10UnderscoreESZ_SZ_EEEEENS4_23SM90_TMA_LOAD_MULTICASTENS4_14ComposedLayoutINS4_7SwizzleILi1ELi4ELi3EEENS4_18smem_ptr_flag_bitsILi8EEENSU_INS5_IJNSA_ILi8EEESI_EEENS5_IJSI_SB_EEEEEEEvNS4_8identityENS4_13SM90_TMA_LOADES1C_vS1D_EENS_8epilogue10collective6detail29Sm90TmaWarpSpecializedAdapterINS1H_15DefaultEpilogueISK_SL_SL_NS1G_6thread17LinearCombinationISK_Li1EffLNS1L_9ScaleType4KindE0ELNS_15FloatRoundStyleE2ESK_EENS1_15EpilogueDefaultEEEEEvvEEEEvNT_6ParamsE,"aw",@nobits
	.sectionflags	@""
	.align	16
	.zero		1024


//--------------------- .nv.shared.reserved.0     --------------------------
	.section	.nv.shared.reserved.0,"aw",@nobits
	.weak		__nv_reservedSMEM_offset_0_alias
	.size		__nv_reservedSMEM_offset_0_alias, 0, 0
	.other		__nv_reservedSMEM_offset_0_alias,@"STO_CUDA_RESERVED_SHARED STV_DEFAULT"
__nv_reservedSMEM_offset_0_alias:
	.zero		0


//--------------------- .nv.global                --------------------------
	.section	.nv.global,"aw",@nobits
.nv.global:
	.type		_ZN39_INTERNAL_701290ae_4_k_cu_0afa48b4_47814cute1_E,@object
	.size		_ZN39_INTERNAL_701290ae_4_k_cu_0afa48b4_47814cute1_E,(_ZN39_INTERNAL_701290ae_4_k_cu_0afa48b4_47814cuda3std3__45__cpo6cbeginE - _ZN39_INTERNAL_701290ae_4_k_cu_0afa48b4_47814cute1_E)
_ZN39_INTERNAL_701290ae_4_k_cu_0afa48b4_47814cute1_E:
	.zero		1
	.type		_ZN39_INTERNAL_701290ae_4_k_cu_0afa48b4_47814cuda3std3__45__cpo6cbeginE,@object
	.size		_ZN39_INTERNAL_701290ae_4_k_cu_0afa48b4_47814cuda3std3__45__cpo6cbeginE,(_ZN39_INTERNAL_701290ae_4_k_cu_0afa48b4_47814cuda3std3__48in_placeE - _ZN39_INTERNAL_701290ae_4_k_cu_0afa48b4_47814cuda3std3__45__cpo6cbeginE)
_ZN39_INTERNAL_701290ae_4_k_cu_0afa48b4_47814cuda3std3__45__cpo6cbeginE:
	.zero		1
	.type		_ZN39_INTERNAL_701290ae_4_k_cu_0afa48b4_47814cuda3std3__48in_placeE,@object
	.size		_ZN39_INTERNAL_701290ae_4_k_cu_0afa48b4_47814cuda3std3__48in_placeE,(_ZN39_INTERNAL_701290ae_4_k_cu_0afa48b4_47814cuda3std6ranges3__45__cpo9iter_moveE - _ZN39_INTERNAL_701290ae_4_k_cu_0afa48b4_47814cuda3std3__48in_placeE)
_ZN39_INTERNAL_701290ae_4_k_cu_0afa48b4_47814cuda3std3__48in_placeE:
	.zero		1
	.type		_ZN39_INTERNAL_701290ae_4_k_cu_0afa48b4_47814cuda3std6ranges3__45__cpo9iter_moveE,@object
	.size		_ZN39_INTERNAL_701290ae_4_k_cu_0afa48b4_47814cuda3std6ranges3__45__cpo9iter_moveE,(_ZN39_INTERNAL_701290ae_4_k_cu_0afa48b4_47814cuda3std3__45__cpo5beginE - _ZN39_INTERNAL_701290ae_4_k_cu_0afa48b4_47814cuda3std6ranges3__45__cpo9iter_moveE)
_ZN39_INTERNAL_701290ae_4_k_cu_0afa48b4_47814cuda3std6ranges3__45__cpo9iter_moveE:
	.zero		1
	.type		_ZN39_INTERNAL_701290ae_4_k_cu_0afa48b4_47814cuda3std3__45__cpo5beginE,@object
	.size		_ZN39_INTERNAL_701290ae_4_k_cu_0afa48b4_47814cuda3std3__45__cpo5beginE,(_ZN39_INTERNAL_701290ae_4_k_cu_0afa48b4_47814cuda3std3__441_GLOBAL__N__701290ae_4_k_cu_0afa48b4_47816ignoreE - _ZN39_INTERNAL_701290ae_4_k_cu_0afa48b4_47814cuda3std3__45__cpo5beginE)
_ZN39_INTERNAL_701290ae_4_k_cu_0afa48b4_47814cuda3std3__45__cpo5beginE:
	.zero		1
	.type		_ZN39_INTERNAL_701290ae_4_k_cu_0afa48b4_47814cuda3std3__441_GLOBAL__N__701290ae_4_k_cu_0afa48b4_47816ignoreE,@object
	.size		_ZN39_INTERNAL_701290ae_4_k_cu_0afa48b4_47814cuda3std3__441_GLOBAL__N__701290ae_4_k_cu_0afa48b4_47816ignoreE,(_ZN39_INTERNAL_701290ae_4_k_cu_0afa48b4_47814cute7productE - _ZN39_INTERNAL_701290ae_4_k_cu_0afa48b4_47814cuda3std3__441_GLOBAL__N__701290ae_4_k_cu_0afa48b4_47816ignoreE)
_ZN39_INTERNAL_701290ae_4_k_cu_0afa48b4_47814cuda3std3__441_GLOBAL__N__701290ae_4_k_cu_0afa48b4_47816ignoreE:
	.zero		1
	.type		_ZN39_INTERNAL_701290ae_4_k_cu_0afa48b4_47814cute7productE,@object
	.size		_ZN39_INTERNAL_701290ae_4_k_cu_0afa48b4_47814cute7productE,(_ZN39_INTERNAL_701290ae_4_k_cu_0afa48b4_47814cuda3std3__45__cpo3endE - _ZN39_INTERNAL_701290ae_4_k_cu_0afa48b4_47814cute7productE)
_ZN39_INTERNAL_701290ae_4_k_cu_0afa48b4_47814cute7productE:
	.zero		1
	.type		_ZN39_INTERNAL_701290ae_4_k_cu_0afa48b4_47814cuda3std3__45__cpo3endE,@object
	.size		_ZN39_INTERNAL_701290ae_4_k_cu_0afa48b4_47814cuda3std3__45__cpo3endE,(_ZN39_INTERNAL_701290ae_4_k_cu_0afa48b4_47814cuda3std3__419piecewise_constructE - _ZN39_INTERNAL_701290ae_4_k_cu_0afa48b4_47814cuda3std3__45__cpo3endE)
_ZN39_INTERNAL_701290ae_4_k_cu_0afa48b4_47814cuda3std3__45__cpo3endE:
	.zero		1
	.type		_ZN39_INTERNAL_701290ae_4_k_cu_0afa48b4_47814cuda3std3__419piecewise_constructE,@object
	.size		_ZN39_INTERNAL_701290ae_4_k_cu_0afa48b4_47814cuda3std3__419piecewise_constructE,(_ZN39_INTERNAL_701290ae_4_k_cu_0afa48b4_47814cuda3std3__45__cpo4cendE - _ZN39_INTERNAL_701290ae_4_k_cu_0afa48b4_47814cuda3std3__419piecewise_constructE)
_ZN39_INTERNAL_701290ae_4_k_cu_0afa48b4_47814cuda3std3__419piecewise_constructE:
	.zero		1
	.type		_ZN39_INTERNAL_701290ae_4_k_cu_0afa48b4_47814cuda3std3__45__cpo4cendE,@object
	.size		_ZN39_INTERNAL_701290ae_4_k_cu_0afa48b4_47814cuda3std3__45__cpo4cendE,(_ZN39_INTERNAL_701290ae_4_k_cu_0afa48b4_47814cuda3std6ranges3__45__cpo4swapE - _ZN39_INTERNAL_701290ae_4_k_cu_0afa48b4_47814cuda3std3__45__cpo4cendE)
_ZN39_INTERNAL_701290ae_4_k_cu_0afa48b4_47814cuda3std3__45__cpo4cendE:
	.zero		1
	.type		_ZN39_INTERNAL_701290ae_4_k_cu_0afa48b4_47814cuda3std6ranges3__45__cpo4swapE,@object
	.size		_ZN39_INTERNAL_701290ae_4_k_cu_0afa48b4_47814cuda3std6ranges3__45__cpo4swapE,(.L_7 - _ZN39_INTERNAL_701290ae_4_k_cu_0afa48b4_47814cuda3std6ranges3__45__cpo4swapE)
_ZN39_INTERNAL_701290ae_4_k_cu_0afa48b4_47814cuda3std6ranges3__45__cpo4swapE:
	.zero		1
.L_7:


//--------------------- .nv.constant0._ZN7cutlass13device_kernelINS_4gemm6kernel13GemmUniversalIN4cute5tupleIJiiiiEEENS1_10collective13CollectiveMmaINS1_37MainloopSm90TmaGmmaWarpSpecializedFP8ILi5ENS5_IJNS4_1CILi1EEENSA_ILi2EEESB_EEENS1_35KernelTmaWarpSpecializedCooperativeEEENS5_IJNSA_ILi128EEENSA_ILi256EEENSA_ILi32EEEEEENS_12float_e4m3_tENS5_IJlSB_lEEESK_SL_NS4_8TiledMMAINS4_8MMA_AtomIJNS4_4SM904GMMA31MMA_64x256x32_F32E4M3E4M3_SS_TNILNSP_7ScaleInE1ELSR_1EEEEEENS4_6LayoutINS5_IJSC_SB_SB_EEENS5_IJSB_NSA_ILi0EEESW_EEEEENS5_IJNS4_10UnderscoreESZ_SZ_EEEEENS4_23SM90_TMA_LOAD_MULTICASTENS4_14ComposedLayoutINS4_7SwizzleILi1ELi4ELi3EEENS4_18smem_ptr_flag_bitsILi8EEENSU_INS5_IJNSA_ILi8EEESI_EEENS5_IJSI_SB_EEEEEEEvNS4_8identityENS4_13SM90_TMA_LOADES1C_vS1D_EENS_8epilogue10collective6detail29Sm90TmaWarpSpecializedAdapterINS1H_15DefaultEpilogueISK_SL_SL_NS1G_6thread17LinearCombinationISK_Li1EffLNS1L_9ScaleType4KindE0ELNS_15FloatRoundStyleE2ESK_EENS1_15EpilogueDefaultEEEEEvvEEEEvNT_6ParamsE --------------------------
	.section	.nv.constant0._ZN7cutlass13device_kernelINS_4gemm6kernel13GemmUniversalIN4cute5tupleIJiiiiEEENS1_10collective13CollectiveMmaINS1_37MainloopSm90TmaGmmaWarpSpecializedFP8ILi5ENS5_IJNS4_1CILi1EEENSA_ILi2EEESB_EEENS1_35KernelTmaWarpSpecializedCooperativeEEENS5_IJNSA_ILi128EEENSA_ILi256EEENSA_ILi32EEEEEENS_12float_e4m3_tENS5_IJlSB_lEEESK_SL_NS4_8TiledMMAINS4_8MMA_AtomIJNS4_4SM904GMMA31MMA_64x256x32_F32E4M3E4M3_SS_TNILNSP_7ScaleInE1ELSR_1EEEEEENS4_6LayoutINS5_IJSC_SB_SB_EEENS5_IJSB_NSA_ILi0EEESW_EEEEENS5_IJNS4_10UnderscoreESZ_SZ_EEEEENS4_23SM90_TMA_LOAD_MULTICASTENS4_14ComposedLayoutINS4_7SwizzleILi1ELi4ELi3EEENS4_18smem_ptr_flag_bitsILi8EEENSU_INS5_IJNSA_ILi8EEESI_EEENS5_IJSI_SB_EEEEEEEvNS4_8identityENS4_13SM90_TMA_LOADES1C_vS1D_EENS_8epilogue10collective6detail29Sm90TmaWarpSpecializedAdapterINS1H_15DefaultEpilogueISK_SL_SL_NS1G_6thread17LinearCombinationISK_Li1EffLNS1L_9ScaleType4KindE0ELNS_15FloatRoundStyleE2ESK_EENS1_15EpilogueDefaultEEEEEvvEEEEvNT_6ParamsE,"a",@progbits
	.sectionflags	@""
	.align	4
.nv.constant0._ZN7cutlass13device_kernelINS_4gemm6kernel13GemmUniversalIN4cute5tupleIJiiiiEEENS1_10collective13CollectiveMmaINS1_37MainloopSm90TmaGmmaWarpSpecializedFP8ILi5ENS5_IJNS4_1CILi1EEENSA_ILi2EEESB_EEENS1_35KernelTmaWarpSpecializedCooperativeEEENS5_IJNSA_ILi128EEENSA_ILi256EEENSA_ILi32EEEEEENS_12float_e4m3_tENS5_IJlSB_lEEESK_SL_NS4_8TiledMMAINS4_8MMA_AtomIJNS4_4SM904GMMA31MMA_64x256x32_F32E4M3E4M3_SS_TNILNSP_7ScaleInE1ELSR_1EEEEEENS4_6LayoutINS5_IJSC_SB_SB_EEENS5_IJSB_NSA_ILi0EEESW_EEEEENS5_IJNS4_10UnderscoreESZ_SZ_EEEEENS4_23SM90_TMA_LOAD_MULTICASTENS4_14ComposedLayoutINS4_7SwizzleILi1ELi4ELi3EEENS4_18smem_ptr_flag_bitsILi8EEENSU_INS5_IJNSA_ILi8EEESI_EEENS5_IJSI_SB_EEEEEEEvNS4_8identityENS4_13SM90_TMA_LOADES1C_vS1D_EENS_8epilogue10collective6detail29Sm90TmaWarpSpecializedAdapterINS1H_15DefaultEpilogueISK_SL_SL_NS1G_6thread17LinearCombinationISK_Li1EffLNS1L_9ScaleType4KindE0ELNS_15FloatRoundStyleE2ESK_EENS1_15EpilogueDefaultEEEEEvvEEEEvNT_6ParamsE:
	.zero		1664


//--------------------- SYMBOLS --------------------------

	.type		.nv.reservedSmem.offset0,@object
	.size		.nv.reservedSmem.offset0,0x4
